//
// Generated by NVIDIA NVVM Compiler
//
// Compiler Build ID: CL-36424714
// Cuda compilation tools, release 13.0, V13.0.88
// Based on NVVM 20.0.0
//

.version 9.0
.target sm_100
.address_size 64

	// .globl	_Z7pairHMMiPcP7NUM_ADDPfS2_S2_S2_
.const .align 4 .b8 constant[40];
.const .align 4 .b8 constant_int[40];
// _ZZ7pairHMMiPcP7NUM_ADDPfS2_S2_S2_E10parameter1 has been demoted
// _ZZ7pairHMMiPcP7NUM_ADDPfS2_S2_S2_E10parameter2 has been demoted
// _ZZ7pairHMMiPcP7NUM_ADDPfS2_S2_S2_E10parameter3 has been demoted
// _ZZ7pairHMMiPcP7NUM_ADDPfS2_S2_S2_E10parameter4 has been demoted

.visible .entry _Z7pairHMMiPcP7NUM_ADDPfS2_S2_S2_(
	.param .u32 _Z7pairHMMiPcP7NUM_ADDPfS2_S2_S2__param_0,
	.param .u64 .ptr .align 1 _Z7pairHMMiPcP7NUM_ADDPfS2_S2_S2__param_1,
	.param .u64 .ptr .align 1 _Z7pairHMMiPcP7NUM_ADDPfS2_S2_S2__param_2,
	.param .u64 .ptr .align 1 _Z7pairHMMiPcP7NUM_ADDPfS2_S2_S2__param_3,
	.param .u64 .ptr .align 1 _Z7pairHMMiPcP7NUM_ADDPfS2_S2_S2__param_4,
	.param .u64 .ptr .align 1 _Z7pairHMMiPcP7NUM_ADDPfS2_S2_S2__param_5,
	.param .u64 .ptr .align 1 _Z7pairHMMiPcP7NUM_ADDPfS2_S2_S2__param_6
)
{
	.reg .pred 	%p<63>;
	.reg .b16 	%rs<109>;
	.reg .b32 	%r<140>;
	.reg .b32 	%f<369>;
	.reg .b64 	%rd<129>;
	// demoted variable
	.shared .align 4 .b8 _ZZ7pairHMMiPcP7NUM_ADDPfS2_S2_S2_E10parameter1[1024];
	// demoted variable
	.shared .align 4 .b8 _ZZ7pairHMMiPcP7NUM_ADDPfS2_S2_S2_E10parameter2[1024];
	// demoted variable
	.shared .align 4 .b8 _ZZ7pairHMMiPcP7NUM_ADDPfS2_S2_S2_E10parameter3[1024];
	// demoted variable
	.shared .align 4 .b8 _ZZ7pairHMMiPcP7NUM_ADDPfS2_S2_S2_E10parameter4[1024];
	ld.param.u32 	%r51, [_Z7pairHMMiPcP7NUM_ADDPfS2_S2_S2__param_0];
	ld.param.u64 	%rd34, [_Z7pairHMMiPcP7NUM_ADDPfS2_S2_S2__param_4];
	ld.param.u64 	%rd35, [_Z7pairHMMiPcP7NUM_ADDPfS2_S2_S2__param_5];
	ld.param.u64 	%rd36, [_Z7pairHMMiPcP7NUM_ADDPfS2_S2_S2__param_6];
	cvta.to.global.u64 	%rd1, %rd35;
	cvta.to.global.u64 	%rd2, %rd36;
	cvta.to.global.u64 	%rd3, %rd34;
	mov.u32 	%r52, %ctaid.x;
	mov.u32 	%r1, %ntid.x;
	mov.u32 	%r2, %tid.x;
	mad.lo.s32 	%r128, %r52, %r1, %r2;
	setp.ge.s32 	%p2, %r128, %r51;
	@%p2 bra 	$L__BB0_77;
	mul.wide.s32 	%rd37, %r128, 4;
	add.s64 	%rd4, %rd3, %rd37;
	add.s64 	%rd5, %rd2, %rd37;
	add.s64 	%rd6, %rd1, %rd37;
	ld.const.u32 	%r4, [constant_int+8];
	shl.b32 	%r53, %r2, 2;
	mov.u32 	%r54, _ZZ7pairHMMiPcP7NUM_ADDPfS2_S2_S2_E10parameter1;
	add.s32 	%r5, %r54, %r53;
	mov.u32 	%r55, _ZZ7pairHMMiPcP7NUM_ADDPfS2_S2_S2_E10parameter2;
	add.s32 	%r6, %r55, %r53;
	mov.u32 	%r56, %nctaid.x;
	mul.lo.s32 	%r7, %r56, %r1;
	ld.const.f32 	%f1, [constant+12];
	ld.const.f32 	%f2, [constant+16];
	shl.b32 	%r8, %r7, 2;
	ld.const.f32 	%f3, [constant+20];
$L__BB0_2:
	ld.param.u64 	%rd127, [_Z7pairHMMiPcP7NUM_ADDPfS2_S2_S2__param_2];
	ld.param.u64 	%rd126, [_Z7pairHMMiPcP7NUM_ADDPfS2_S2_S2__param_1];
	cvta.to.global.u64 	%rd38, %rd127;
	mul.wide.s32 	%rd39, %r128, 16;
	add.s64 	%rd40, %rd38, %rd39;
	ld.global.u32 	%r10, [%rd40+12];
	ld.global.s32 	%rd7, [%rd40+8];
	cvta.to.global.u64 	%rd8, %rd126;
	add.s64 	%rd9, %rd8, %rd7;
	ld.global.u32 	%r11, [%rd40];
	ld.global.u32 	%r12, [%rd40+4];
	add.s32 	%r58, %r10, 3;
	shr.s32 	%r59, %r58, 31;
	shr.u32 	%r60, %r59, 30;
	add.s32 	%r61, %r58, %r60;
	shl.b32 	%r62, %r61, 3;
	and.b32  	%r63, %r62, -32;
	cvt.s64.s32 	%rd10, %r63;
	mul.wide.s32 	%rd41, %r63, 4;
	add.s64 	%rd11, %rd9, %rd41;
	shl.b32 	%r64, %r10, 5;
	cvt.s64.s32 	%rd12, %r64;
	mul.wide.s32 	%rd42, %r64, 4;
	add.s64 	%rd13, %rd11, %rd42;
	mul.wide.s32 	%rd43, %r10, 128;
	add.s64 	%rd14, %rd13, %rd43;
	shr.u32 	%r65, %r11, 31;
	add.s32 	%r66, %r11, %r65;
	shr.s32 	%r13, %r66, 1;
	setp.lt.s32 	%p3, %r11, 2;
	mov.b32 	%r138, 0;
	mov.f32 	%f334, %f3;
	@%p3 bra 	$L__BB0_44;
	add.s32 	%r68, %r12, 3;
	shr.s32 	%r69, %r68, 31;
	shr.u32 	%r70, %r69, 30;
	add.s32 	%r71, %r68, %r70;
	shr.s32 	%r72, %r71, 2;
	cvt.rn.f32.s32 	%f189, %r12;
	ld.const.f32 	%f190, [constant];
	div.rn.f32 	%f4, %f190, %f189;
	max.s32 	%r73, %r72, 1;
	neg.s32 	%r14, %r73;
	mul.wide.s32 	%rd44, %r10, 384;
	add.s64 	%rd45, %rd10, %rd12;
	shl.b64 	%rd46, %rd45, 2;
	add.s64 	%rd47, %rd44, %rd46;
	add.s64 	%rd48, %rd47, %rd7;
	add.s64 	%rd15, %rd8, %rd48;
	mov.b32 	%r129, 0;
	mov.f32 	%f334, %f3;
	mov.u16 	%rs91, %rs103;
	mov.u16 	%rs92, %rs104;
$L__BB0_4:
	and.b32  	%r74, %r129, 1;
	setp.eq.b32 	%p4, %r74, 1;
	@%p4 bra 	$L__BB0_6;
	shr.u32 	%r75, %r129, 1;
	mul.lo.s32 	%r76, %r4, %r75;
	mul.wide.s32 	%rd49, %r76, 4;
	add.s64 	%rd50, %rd9, %rd49;
	ld.global.u32 	%r77, [%rd50];
	bfe.u32 	%r78, %r77, 0, 8;
	cvt.u16.u32 	%rs103, %r78;
	bfe.u32 	%r79, %r77, 8, 8;
	cvt.u16.u32 	%rs104, %r79;
	bfe.u32 	%r80, %r77, 16, 8;
	cvt.u16.u32 	%rs91, %r80;
	bfe.u32 	%r81, %r77, 24, 8;
	cvt.u16.u32 	%rs92, %r81;
	mov.u16 	%rs102, %rs104;
$L__BB0_6:
	mov.u16 	%rs101, %rs103;
	setp.lt.s32 	%p5, %r12, 1;
	mul.lo.s32 	%r82, %r129, %r4;
	shl.b32 	%r83, %r82, 1;
	mul.wide.s32 	%rd51, %r83, 4;
	add.s64 	%rd52, %rd11, %rd51;
	ld.global.f32 	%f6, [%rd52];
	add.s64 	%rd53, %rd13, %rd51;
	ld.global.f32 	%f7, [%rd53];
	add.s64 	%rd54, %rd14, %rd51;
	ld.global.f32 	%f8, [%rd54];
	mul.wide.s32 	%rd55, %r10, 128;
	add.s64 	%rd56, %rd54, %rd55;
	ld.global.f32 	%f9, [%rd56];
	mul.wide.s32 	%rd57, %r4, 4;
	add.s64 	%rd58, %rd52, %rd57;
	ld.global.f32 	%f10, [%rd58];
	add.s64 	%rd59, %rd53, %rd57;
	ld.global.f32 	%f11, [%rd59];
	add.s64 	%rd60, %rd54, %rd57;
	ld.global.f32 	%f12, [%rd60];
	add.s64 	%rd61, %rd56, %rd57;
	ld.global.f32 	%f13, [%rd61];
	@%p5 bra 	$L__BB0_42;
	ld.const.f32 	%f333, [constant+20];
	shl.b32 	%r133, %r7, 1;
	sub.s32 	%r135, 1, %r12;
	mul.lo.s32 	%r132, %r7, 3;
	and.b32  	%r85, %r11, 1;
	setp.eq.b32 	%p6, %r85, 1;
	not.pred 	%p7, %p6;
	add.s32 	%r86, %r13, -1;
	setp.eq.s32 	%p8, %r129, %r86;
	and.pred  	%p1, %p7, %p8;
	ld.const.f32 	%f191, [constant+4];
	sub.f32 	%f15, %f191, %f6;
	ld.const.f32 	%f192, [constant+8];
	div.rn.f32 	%f16, %f6, %f192;
	sub.f32 	%f17, %f191, %f10;
	div.rn.f32 	%f18, %f10, %f192;
	mov.b32 	%r130, 0;
	not.pred 	%p13, %p1;
	mov.u32 	%r131, %r130;
	mov.u32 	%r134, %r7;
	mov.u32 	%r136, %r14;
	mov.f32 	%f332, %f333;
	mov.f32 	%f331, %f333;
	mov.f32 	%f330, %f333;
	mov.f32 	%f329, %f333;
	mov.f32 	%f328, %f333;
	mov.f32 	%f327, %f333;
	mov.f32 	%f326, %f333;
$L__BB0_8:
	setp.ne.s32 	%p9, %r129, 0;
	mul.wide.s32 	%rd62, %r130, 4;
	add.s64 	%rd63, %rd15, %rd62;
	ld.global.u32 	%r87, [%rd63];
	bfe.u32 	%r88, %r87, 0, 8;
	cvt.u16.u32 	%rs17, %r88;
	bfe.u32 	%r89, %r87, 8, 8;
	cvt.u16.u32 	%rs18, %r89;
	bfe.u32 	%r90, %r87, 16, 8;
	cvt.u16.u32 	%rs19, %r90;
	bfe.u32 	%r91, %r87, 24, 8;
	cvt.u16.u32 	%rs20, %r91;
	@%p9 bra 	$L__BB0_25;
	setp.eq.s32 	%p23, %r135, 1;
	@%p23 bra 	$L__BB0_41;
	mul.rn.f32 	%f245, %f333, %f8;
	mul.rn.f32 	%f246, %f326, %f2;
	and.b16  	%rs59, %rs101, 255;
	and.b16  	%rs60, %rs17, 255;
	setp.eq.s16 	%p24, %rs60, %rs59;
	selp.f32 	%f247, %f15, %f16, %p24;
	mul.rn.f32 	%f248, %f1, %f4;
	mul.rn.f32 	%f333, %f247, %f248;
	fma.rn.f32 	%f332, %f332, %f2, %f245;
	fma.rn.f32 	%f30, %f327, %f7, %f246;
	add.rn.f32 	%f249, %f30, %f332;
	mul.rn.f32 	%f250, %f331, %f12;
	mul.rn.f32 	%f31, %f30, %f2;
	and.b16  	%rs61, %rs104, 255;
	setp.eq.s16 	%p25, %rs60, %rs61;
	selp.f32 	%f251, %f17, %f18, %p25;
	mul.rn.f32 	%f252, %f1, %f249;
	mul.rn.f32 	%f331, %f251, %f328;
	fma.rn.f32 	%f330, %f330, %f2, %f250;
	fma.rn.f32 	%f34, %f333, %f11, %f31;
	fma.rn.f32 	%f328, %f13, %f333, %f252;
	@%p1 bra 	$L__BB0_12;
	mul.wide.s32 	%rd65, %r131, 4;
	add.s64 	%rd66, %rd4, %rd65;
	st.global.f32 	[%rd66], %f331;
	add.s64 	%rd67, %rd5, %rd65;
	st.global.f32 	[%rd67], %f34;
	add.s64 	%rd68, %rd6, %rd65;
	st.global.f32 	[%rd68], %f330;
	bra.uni 	$L__BB0_13;
$L__BB0_12:
	add.rn.f32 	%f253, %f331, %f34;
	add.rn.f32 	%f334, %f334, %f253;
$L__BB0_13:
	add.rn.f32 	%f254, %f326, %f4;
	mul.rn.f32 	%f255, %f1, %f254;
	fma.rn.f32 	%f329, %f9, %f327, %f255;
	add.s32 	%r26, %r135, 2;
	setp.eq.s32 	%p26, %r26, 2;
	@%p26 bra 	$L__BB0_41;
	mul.rn.f32 	%f256, %f333, %f8;
	and.b16  	%rs62, %rs101, 255;
	and.b16  	%rs63, %rs18, 255;
	setp.eq.s16 	%p27, %rs63, %rs62;
	selp.f32 	%f257, %f15, %f16, %p27;
	mul.rn.f32 	%f258, %f1, %f4;
	mul.rn.f32 	%f333, %f257, %f258;
	fma.rn.f32 	%f332, %f332, %f2, %f256;
	add.rn.f32 	%f259, %f30, %f332;
	mul.rn.f32 	%f260, %f331, %f12;
	setp.eq.s16 	%p28, %rs63, %rs61;
	selp.f32 	%f261, %f17, %f18, %p28;
	mul.rn.f32 	%f262, %f1, %f259;
	mul.rn.f32 	%f331, %f261, %f328;
	fma.rn.f32 	%f330, %f330, %f2, %f260;
	fma.rn.f32 	%f43, %f333, %f11, %f31;
	fma.rn.f32 	%f328, %f13, %f333, %f262;
	@%p1 bra 	$L__BB0_16;
	mul.wide.s32 	%rd69, %r134, 4;
	add.s64 	%rd70, %rd4, %rd69;
	st.global.f32 	[%rd70], %f331;
	add.s64 	%rd71, %rd5, %rd69;
	st.global.f32 	[%rd71], %f43;
	add.s64 	%rd72, %rd6, %rd69;
	st.global.f32 	[%rd72], %f330;
	bra.uni 	$L__BB0_17;
$L__BB0_16:
	add.rn.f32 	%f263, %f331, %f43;
	add.rn.f32 	%f334, %f334, %f263;
$L__BB0_17:
	setp.eq.s32 	%p29, %r26, 1;
	@%p29 bra 	$L__BB0_41;
	mul.rn.f32 	%f264, %f333, %f8;
	and.b16  	%rs65, %rs101, 255;
	and.b16  	%rs66, %rs19, 255;
	setp.eq.s16 	%p30, %rs66, %rs65;
	selp.f32 	%f265, %f15, %f16, %p30;
	mul.rn.f32 	%f266, %f1, %f4;
	mul.rn.f32 	%f333, %f265, %f266;
	fma.rn.f32 	%f332, %f332, %f2, %f264;
	add.rn.f32 	%f267, %f30, %f332;
	mul.rn.f32 	%f268, %f331, %f12;
	setp.eq.s16 	%p31, %rs66, %rs61;
	selp.f32 	%f269, %f17, %f18, %p31;
	mul.rn.f32 	%f270, %f1, %f267;
	mul.rn.f32 	%f331, %f269, %f328;
	fma.rn.f32 	%f330, %f330, %f2, %f268;
	fma.rn.f32 	%f51, %f333, %f11, %f31;
	fma.rn.f32 	%f328, %f13, %f333, %f270;
	@%p1 bra 	$L__BB0_20;
	mul.wide.s32 	%rd73, %r133, 4;
	add.s64 	%rd74, %rd4, %rd73;
	st.global.f32 	[%rd74], %f331;
	add.s64 	%rd75, %rd5, %rd73;
	st.global.f32 	[%rd75], %f51;
	add.s64 	%rd76, %rd6, %rd73;
	st.global.f32 	[%rd76], %f330;
	bra.uni 	$L__BB0_21;
$L__BB0_20:
	add.rn.f32 	%f271, %f331, %f51;
	add.rn.f32 	%f334, %f334, %f271;
$L__BB0_21:
	setp.eq.s32 	%p32, %r135, -2;
	@%p32 bra 	$L__BB0_41;
	mul.rn.f32 	%f272, %f333, %f8;
	and.b16  	%rs68, %rs101, 255;
	and.b16  	%rs69, %rs20, 255;
	setp.eq.s16 	%p33, %rs69, %rs68;
	selp.f32 	%f273, %f15, %f16, %p33;
	mul.rn.f32 	%f274, %f1, %f4;
	mul.rn.f32 	%f333, %f273, %f274;
	fma.rn.f32 	%f332, %f332, %f2, %f272;
	add.rn.f32 	%f275, %f30, %f332;
	mul.rn.f32 	%f276, %f331, %f12;
	setp.eq.s16 	%p34, %rs69, %rs61;
	selp.f32 	%f277, %f17, %f18, %p34;
	mul.rn.f32 	%f278, %f1, %f275;
	mul.rn.f32 	%f331, %f277, %f328;
	fma.rn.f32 	%f330, %f330, %f2, %f276;
	fma.rn.f32 	%f59, %f333, %f11, %f31;
	fma.rn.f32 	%f328, %f13, %f333, %f278;
	@%p1 bra 	$L__BB0_24;
	mul.wide.s32 	%rd77, %r132, 4;
	add.s64 	%rd78, %rd4, %rd77;
	st.global.f32 	[%rd78], %f331;
	add.s64 	%rd79, %rd5, %rd77;
	st.global.f32 	[%rd79], %f59;
	add.s64 	%rd80, %rd6, %rd77;
	st.global.f32 	[%rd80], %f330;
	bra.uni 	$L__BB0_41;
$L__BB0_24:
	add.rn.f32 	%f279, %f331, %f59;
	add.rn.f32 	%f334, %f334, %f279;
	bra.uni 	$L__BB0_41;
$L__BB0_25:
	setp.eq.s32 	%p10, %r135, 1;
	@%p10 bra 	$L__BB0_41;
	mul.wide.s32 	%rd64, %r131, 4;
	add.s64 	%rd16, %rd4, %rd64;
	ld.global.f32 	%f327, [%rd16];
	add.s64 	%rd17, %rd5, %rd64;
	ld.global.f32 	%f326, [%rd17];
	add.s64 	%rd18, %rd6, %rd64;
	ld.global.f32 	%f193, [%rd18];
	add.rn.f32 	%f194, %f326, %f193;
	mul.rn.f32 	%f195, %f333, %f8;
	mul.rn.f32 	%f196, %f326, %f2;
	and.b16  	%rs47, %rs101, 255;
	and.b16  	%rs48, %rs17, 255;
	setp.eq.s16 	%p11, %rs48, %rs47;
	selp.f32 	%f197, %f15, %f16, %p11;
	mul.rn.f32 	%f198, %f1, %f194;
	mul.rn.f32 	%f333, %f197, %f329;
	fma.rn.f32 	%f332, %f332, %f2, %f195;
	fma.rn.f32 	%f199, %f327, %f7, %f196;
	fma.rn.f32 	%f329, %f9, %f327, %f198;
	add.rn.f32 	%f200, %f199, %f332;
	mul.rn.f32 	%f201, %f331, %f12;
	mul.rn.f32 	%f202, %f199, %f2;
	and.b16  	%rs49, %rs104, 255;
	setp.eq.s16 	%p12, %rs48, %rs49;
	selp.f32 	%f203, %f17, %f18, %p12;
	mul.rn.f32 	%f204, %f1, %f200;
	mul.rn.f32 	%f331, %f203, %f328;
	fma.rn.f32 	%f330, %f330, %f2, %f201;
	fma.rn.f32 	%f69, %f333, %f11, %f202;
	fma.rn.f32 	%f328, %f13, %f333, %f204;
	@%p13 bra 	$L__BB0_28;
	add.rn.f32 	%f205, %f331, %f69;
	add.rn.f32 	%f334, %f334, %f205;
	bra.uni 	$L__BB0_29;
$L__BB0_28:
	st.global.f32 	[%rd16], %f331;
	st.global.f32 	[%rd17], %f69;
	st.global.f32 	[%rd18], %f330;
$L__BB0_29:
	add.s32 	%r27, %r135, 2;
	setp.eq.s32 	%p14, %r27, 2;
	@%p14 bra 	$L__BB0_41;
	mul.wide.s32 	%rd19, %r7, 4;
	add.s64 	%rd20, %rd16, %rd19;
	ld.global.f32 	%f327, [%rd20];
	add.s64 	%rd21, %rd17, %rd19;
	ld.global.f32 	%f326, [%rd21];
	add.s64 	%rd22, %rd18, %rd19;
	ld.global.f32 	%f206, [%rd22];
	add.rn.f32 	%f207, %f326, %f206;
	mul.rn.f32 	%f208, %f333, %f8;
	mul.rn.f32 	%f209, %f326, %f2;
	and.b16  	%rs50, %rs101, 255;
	and.b16  	%rs51, %rs18, 255;
	setp.eq.s16 	%p15, %rs51, %rs50;
	selp.f32 	%f210, %f15, %f16, %p15;
	mul.rn.f32 	%f211, %f1, %f207;
	mul.rn.f32 	%f333, %f210, %f329;
	fma.rn.f32 	%f332, %f332, %f2, %f208;
	fma.rn.f32 	%f212, %f327, %f7, %f209;
	fma.rn.f32 	%f329, %f9, %f327, %f211;
	add.rn.f32 	%f213, %f212, %f332;
	mul.rn.f32 	%f214, %f331, %f12;
	mul.rn.f32 	%f215, %f212, %f2;
	setp.eq.s16 	%p16, %rs51, %rs49;
	selp.f32 	%f216, %f17, %f18, %p16;
	mul.rn.f32 	%f217, %f1, %f213;
	mul.rn.f32 	%f331, %f216, %f328;
	fma.rn.f32 	%f330, %f330, %f2, %f214;
	fma.rn.f32 	%f80, %f333, %f11, %f215;
	fma.rn.f32 	%f328, %f13, %f333, %f217;
	@%p1 bra 	$L__BB0_32;
	st.global.f32 	[%rd20], %f331;
	st.global.f32 	[%rd21], %f80;
	st.global.f32 	[%rd22], %f330;
	bra.uni 	$L__BB0_33;
$L__BB0_32:
	add.rn.f32 	%f218, %f331, %f80;
	add.rn.f32 	%f334, %f334, %f218;
$L__BB0_33:
	setp.eq.s32 	%p17, %r27, 1;
	@%p17 bra 	$L__BB0_41;
	add.s64 	%rd23, %rd20, %rd19;
	ld.global.f32 	%f327, [%rd23];
	add.s64 	%rd24, %rd21, %rd19;
	ld.global.f32 	%f326, [%rd24];
	add.s64 	%rd25, %rd22, %rd19;
	ld.global.f32 	%f219, [%rd25];
	add.rn.f32 	%f220, %f326, %f219;
	mul.rn.f32 	%f221, %f333, %f8;
	mul.rn.f32 	%f222, %f326, %f2;
	and.b16  	%rs53, %rs101, 255;
	and.b16  	%rs54, %rs19, 255;
	setp.eq.s16 	%p18, %rs54, %rs53;
	selp.f32 	%f223, %f15, %f16, %p18;
	mul.rn.f32 	%f224, %f1, %f220;
	mul.rn.f32 	%f333, %f223, %f329;
	fma.rn.f32 	%f332, %f332, %f2, %f221;
	fma.rn.f32 	%f225, %f327, %f7, %f222;
	fma.rn.f32 	%f329, %f9, %f327, %f224;
	add.rn.f32 	%f226, %f225, %f332;
	mul.rn.f32 	%f227, %f331, %f12;
	mul.rn.f32 	%f228, %f225, %f2;
	setp.eq.s16 	%p19, %rs54, %rs49;
	selp.f32 	%f229, %f17, %f18, %p19;
	mul.rn.f32 	%f230, %f1, %f226;
	mul.rn.f32 	%f331, %f229, %f328;
	fma.rn.f32 	%f330, %f330, %f2, %f227;
	fma.rn.f32 	%f91, %f333, %f11, %f228;
	fma.rn.f32 	%f328, %f13, %f333, %f230;
	@%p1 bra 	$L__BB0_36;
	st.global.f32 	[%rd23], %f331;
	st.global.f32 	[%rd24], %f91;
	st.global.f32 	[%rd25], %f330;
	bra.uni 	$L__BB0_37;
$L__BB0_36:
	add.rn.f32 	%f231, %f331, %f91;
	add.rn.f32 	%f334, %f334, %f231;
$L__BB0_37:
	setp.eq.s32 	%p20, %r135, -2;
	@%p20 bra 	$L__BB0_41;
	add.s64 	%rd26, %rd23, %rd19;
	ld.global.f32 	%f327, [%rd26];
	add.s64 	%rd27, %rd24, %rd19;
	ld.global.f32 	%f326, [%rd27];
	add.s64 	%rd28, %rd25, %rd19;
	ld.global.f32 	%f232, [%rd28];
	add.rn.f32 	%f233, %f326, %f232;
	mul.rn.f32 	%f234, %f333, %f8;
	mul.rn.f32 	%f235, %f326, %f2;
	and.b16  	%rs56, %rs101, 255;
	and.b16  	%rs57, %rs20, 255;
	setp.eq.s16 	%p21, %rs57, %rs56;
	selp.f32 	%f236, %f15, %f16, %p21;
	mul.rn.f32 	%f237, %f1, %f233;
	mul.rn.f32 	%f333, %f236, %f329;
	fma.rn.f32 	%f332, %f332, %f2, %f234;
	fma.rn.f32 	%f238, %f327, %f7, %f235;
	fma.rn.f32 	%f329, %f9, %f327, %f237;
	add.rn.f32 	%f239, %f238, %f332;
	mul.rn.f32 	%f240, %f331, %f12;
	mul.rn.f32 	%f241, %f238, %f2;
	setp.eq.s16 	%p22, %rs57, %rs49;
	selp.f32 	%f242, %f17, %f18, %p22;
	mul.rn.f32 	%f243, %f1, %f239;
	mul.rn.f32 	%f331, %f242, %f328;
	fma.rn.f32 	%f330, %f330, %f2, %f240;
	fma.rn.f32 	%f102, %f333, %f11, %f241;
	fma.rn.f32 	%f328, %f13, %f333, %f243;
	@%p1 bra 	$L__BB0_40;
	st.global.f32 	[%rd26], %f331;
	st.global.f32 	[%rd27], %f102;
	st.global.f32 	[%rd28], %f330;
	bra.uni 	$L__BB0_41;
$L__BB0_40:
	add.rn.f32 	%f244, %f331, %f102;
	add.rn.f32 	%f334, %f334, %f244;
$L__BB0_41:
	add.s32 	%r136, %r136, 1;
	setp.ne.s32 	%p35, %r136, 0;
	add.s32 	%r135, %r135, 4;
	add.s32 	%r134, %r134, %r8;
	add.s32 	%r133, %r133, %r8;
	add.s32 	%r132, %r132, %r8;
	add.s32 	%r131, %r131, %r8;
	add.s32 	%r130, %r130, %r4;
	@%p35 bra 	$L__BB0_8;
$L__BB0_42:
	add.s32 	%r129, %r129, 1;
	setp.ne.s32 	%p36, %r129, %r13;
	mov.u16 	%rs104, %rs92;
	mov.u16 	%rs103, %rs91;
	@%p36 bra 	$L__BB0_4;
	st.shared.f32 	[%r5], %f6;
	st.shared.f32 	[%r6], %f7;
	mov.u32 	%r92, %tid.x;
	shl.b32 	%r93, %r92, 2;
	mov.u32 	%r94, _ZZ7pairHMMiPcP7NUM_ADDPfS2_S2_S2_E10parameter3;
	add.s32 	%r95, %r94, %r93;
	st.shared.f32 	[%r95], %f8;
	mov.u32 	%r96, _ZZ7pairHMMiPcP7NUM_ADDPfS2_S2_S2_E10parameter4;
	add.s32 	%r97, %r96, %r93;
	st.shared.f32 	[%r97], %f9;
	mov.u32 	%r98, %ntid.x;
	shl.b32 	%r99, %r98, 2;
	add.s32 	%r100, %r5, %r99;
	st.shared.f32 	[%r100], %f10;
	add.s32 	%r101, %r6, %r99;
	st.shared.f32 	[%r101], %f11;
	add.s32 	%r102, %r95, %r99;
	st.shared.f32 	[%r102], %f12;
	add.s32 	%r103, %r97, %r99;
	st.shared.f32 	[%r103], %f13;
	shl.b32 	%r138, %r13, 1;
	mov.u16 	%rs103, %rs91;
	mov.u16 	%rs104, %rs92;
$L__BB0_44:
	setp.ge.s32 	%p37, %r138, %r11;
	@%p37 bra 	$L__BB0_76;
	cvt.rn.f32.s32 	%f280, %r12;
	ld.const.f32 	%f281, [constant];
	div.rn.f32 	%f116, %f281, %f280;
	mul.rn.f32 	%f117, %f1, %f116;
	add.s32 	%r104, %r12, 3;
	shr.s32 	%r105, %r104, 31;
	shr.u32 	%r106, %r105, 30;
	add.s32 	%r107, %r104, %r106;
	shr.s32 	%r108, %r107, 2;
	add.s32 	%r38, %r11, -1;
	max.s32 	%r39, %r108, 1;
	mul.wide.s32 	%rd81, %r10, 128;
	add.s64 	%rd29, %rd14, %rd81;
	add.s64 	%rd30, %rd29, %rd81;
$L__BB0_46:
	and.b32  	%r41, %r138, 3;
	setp.ne.s32 	%p38, %r41, 0;
	@%p38 bra 	$L__BB0_48;
	shr.u32 	%r109, %r138, 2;
	mul.lo.s32 	%r110, %r4, %r109;
	mul.wide.s32 	%rd82, %r110, 4;
	add.s64 	%rd83, %rd9, %rd82;
	ld.global.u32 	%r111, [%rd83];
	bfe.u32 	%r112, %r111, 0, 8;
	cvt.u16.u32 	%rs101, %r112;
	bfe.u32 	%r113, %r111, 8, 8;
	cvt.u16.u32 	%rs102, %r113;
	bfe.u32 	%r114, %r111, 16, 8;
	cvt.u16.u32 	%rs103, %r114;
	bfe.u32 	%r115, %r111, 24, 8;
	cvt.u16.u32 	%rs104, %r115;
$L__BB0_48:
	setp.lt.s32 	%p39, %r12, 1;
	setp.eq.s32 	%p40, %r41, 1;
	selp.b16 	%rs71, %rs102, %rs101, %p40;
	setp.eq.s32 	%p41, %r41, 2;
	selp.b16 	%rs72, %rs103, %rs71, %p41;
	setp.eq.s32 	%p42, %r41, 3;
	selp.b16 	%rs101, %rs104, %rs72, %p42;
	mul.lo.s32 	%r116, %r4, %r138;
	mul.wide.s32 	%rd84, %r116, 4;
	add.s64 	%rd85, %rd11, %rd84;
	ld.global.f32 	%f282, [%rd85];
	add.s64 	%rd86, %rd13, %rd84;
	ld.global.f32 	%f119, [%rd86];
	ld.const.f32 	%f283, [constant+4];
	sub.f32 	%f120, %f283, %f282;
	add.s64 	%rd87, %rd14, %rd84;
	ld.global.f32 	%f121, [%rd87];
	add.s64 	%rd88, %rd29, %rd84;
	ld.global.f32 	%f122, [%rd88];
	ld.const.f32 	%f284, [constant+8];
	div.rn.f32 	%f123, %f282, %f284;
	@%p39 bra 	$L__BB0_75;
	setp.eq.s32 	%p43, %r138, 0;
	selp.f32 	%f366, %f117, 0f00000000, %p43;
	selp.f32 	%f365, %f116, 0f00000000, %p43;
	mov.f32 	%f364, 0f00000000;
	mov.b32 	%r139, 0;
	mov.f32 	%f363, %f364;
	mov.f32 	%f362, %f364;
	mov.f32 	%f361, %f364;
$L__BB0_50:
	mul.lo.s32 	%r118, %r4, %r139;
	mul.wide.s32 	%rd89, %r118, 4;
	add.s64 	%rd90, %rd30, %rd89;
	ld.global.u32 	%r119, [%rd90];
	bfe.u32 	%r120, %r119, 24, 8;
	cvt.u16.u32 	%rs38, %r120;
	bfe.u32 	%r121, %r119, 16, 8;
	cvt.u16.u32 	%rs39, %r121;
	bfe.u32 	%r122, %r119, 8, 8;
	cvt.u16.u32 	%rs40, %r122;
	bfe.u32 	%r123, %r119, 0, 8;
	cvt.u16.u32 	%rs41, %r123;
	shl.b32 	%r43, %r139, 2;
	setp.eq.s32 	%p44, %r43, %r12;
	@%p44 bra 	$L__BB0_74;
	mul.lo.s32 	%r44, %r7, %r43;
	@%p43 bra 	$L__BB0_53;
	mul.wide.s32 	%rd91, %r44, 4;
	add.s64 	%rd92, %rd4, %rd91;
	ld.global.f32 	%f363, [%rd92];
	add.s64 	%rd93, %rd5, %rd91;
	ld.global.f32 	%f364, [%rd93];
	add.s64 	%rd94, %rd6, %rd91;
	ld.global.f32 	%f365, [%rd94];
$L__BB0_53:
	setp.ge.s32 	%p46, %r138, %r38;
	add.rn.f32 	%f286, %f364, %f365;
	mul.rn.f32 	%f287, %f361, %f121;
	mul.rn.f32 	%f288, %f364, %f2;
	and.b16  	%rs73, %rs101, 255;
	and.b16  	%rs74, %rs41, 255;
	setp.eq.s16 	%p47, %rs74, %rs73;
	selp.f32 	%f289, %f120, %f123, %p47;
	mul.rn.f32 	%f290, %f1, %f286;
	mul.rn.f32 	%f361, %f289, %f366;
	fma.rn.f32 	%f140, %f363, %f119, %f288;
	fma.rn.f32 	%f362, %f362, %f2, %f287;
	fma.rn.f32 	%f366, %f122, %f363, %f290;
	@%p46 bra 	$L__BB0_55;
	mul.wide.s32 	%rd95, %r44, 4;
	add.s64 	%rd96, %rd4, %rd95;
	st.global.f32 	[%rd96], %f361;
	add.s64 	%rd97, %rd5, %rd95;
	st.global.f32 	[%rd97], %f140;
	add.s64 	%rd98, %rd6, %rd95;
	st.global.f32 	[%rd98], %f362;
	bra.uni 	$L__BB0_56;
$L__BB0_55:
	add.rn.f32 	%f291, %f361, %f140;
	add.rn.f32 	%f334, %f334, %f291;
$L__BB0_56:
	add.s32 	%r124, %r43, 1;
	setp.eq.s32 	%p48, %r124, %r12;
	@%p48 bra 	$L__BB0_74;
	add.s32 	%r45, %r44, %r7;
	@%p43 bra 	$L__BB0_59;
	mul.wide.s32 	%rd99, %r45, 4;
	add.s64 	%rd100, %rd4, %rd99;
	ld.global.f32 	%f363, [%rd100];
	add.s64 	%rd101, %rd5, %rd99;
	ld.global.f32 	%f364, [%rd101];
	add.s64 	%rd102, %rd6, %rd99;
	ld.global.f32 	%f365, [%rd102];
$L__BB0_59:
	setp.lt.s32 	%p50, %r138, %r38;
	add.rn.f32 	%f292, %f364, %f365;
	mul.rn.f32 	%f293, %f361, %f121;
	mul.rn.f32 	%f294, %f364, %f2;
	and.b16  	%rs76, %rs40, 255;
	setp.eq.s16 	%p51, %rs76, %rs73;
	selp.f32 	%f295, %f120, %f123, %p51;
	mul.rn.f32 	%f296, %f1, %f292;
	mul.rn.f32 	%f361, %f295, %f366;
	fma.rn.f32 	%f152, %f363, %f119, %f294;
	fma.rn.f32 	%f362, %f362, %f2, %f293;
	fma.rn.f32 	%f366, %f122, %f363, %f296;
	@%p50 bra 	$L__BB0_61;
	add.rn.f32 	%f297, %f361, %f152;
	add.rn.f32 	%f334, %f334, %f297;
	bra.uni 	$L__BB0_62;
$L__BB0_61:
	mul.wide.s32 	%rd103, %r45, 4;
	add.s64 	%rd104, %rd4, %rd103;
	st.global.f32 	[%rd104], %f361;
	add.s64 	%rd105, %rd5, %rd103;
	st.global.f32 	[%rd105], %f152;
	add.s64 	%rd106, %rd6, %rd103;
	st.global.f32 	[%rd106], %f362;
$L__BB0_62:
	add.s32 	%r125, %r43, 2;
	setp.eq.s32 	%p52, %r125, %r12;
	@%p52 bra 	$L__BB0_74;
	add.s32 	%r46, %r45, %r7;
	@%p43 bra 	$L__BB0_65;
	mul.wide.s32 	%rd107, %r46, 4;
	add.s64 	%rd108, %rd4, %rd107;
	ld.global.f32 	%f363, [%rd108];
	add.s64 	%rd109, %rd5, %rd107;
	ld.global.f32 	%f364, [%rd109];
	add.s64 	%rd110, %rd6, %rd107;
	ld.global.f32 	%f365, [%rd110];
$L__BB0_65:
	add.rn.f32 	%f298, %f364, %f365;
	mul.rn.f32 	%f299, %f361, %f121;
	mul.rn.f32 	%f300, %f364, %f2;
	and.b16  	%rs78, %rs39, 255;
	setp.eq.s16 	%p55, %rs78, %rs73;
	selp.f32 	%f301, %f120, %f123, %p55;
	mul.rn.f32 	%f302, %f1, %f298;
	mul.rn.f32 	%f361, %f301, %f366;
	fma.rn.f32 	%f164, %f363, %f119, %f300;
	fma.rn.f32 	%f362, %f362, %f2, %f299;
	fma.rn.f32 	%f366, %f122, %f363, %f302;
	@%p50 bra 	$L__BB0_67;
	add.rn.f32 	%f303, %f361, %f164;
	add.rn.f32 	%f334, %f334, %f303;
	bra.uni 	$L__BB0_68;
$L__BB0_67:
	mul.wide.s32 	%rd111, %r46, 4;
	add.s64 	%rd112, %rd4, %rd111;
	st.global.f32 	[%rd112], %f361;
	add.s64 	%rd113, %rd5, %rd111;
	st.global.f32 	[%rd113], %f164;
	add.s64 	%rd114, %rd6, %rd111;
	st.global.f32 	[%rd114], %f362;
$L__BB0_68:
	add.s32 	%r126, %r43, 3;
	setp.eq.s32 	%p56, %r126, %r12;
	@%p56 bra 	$L__BB0_74;
	add.s32 	%r47, %r46, %r7;
	@%p43 bra 	$L__BB0_71;
	mul.wide.s32 	%rd115, %r47, 4;
	add.s64 	%rd116, %rd4, %rd115;
	ld.global.f32 	%f363, [%rd116];
	add.s64 	%rd117, %rd5, %rd115;
	ld.global.f32 	%f364, [%rd117];
	add.s64 	%rd118, %rd6, %rd115;
	ld.global.f32 	%f365, [%rd118];
$L__BB0_71:
	add.rn.f32 	%f304, %f364, %f365;
	mul.rn.f32 	%f305, %f361, %f121;
	mul.rn.f32 	%f306, %f364, %f2;
	and.b16  	%rs80, %rs38, 255;
	setp.eq.s16 	%p59, %rs80, %rs73;
	selp.f32 	%f307, %f120, %f123, %p59;
	mul.rn.f32 	%f308, %f1, %f304;
	mul.rn.f32 	%f361, %f307, %f366;
	fma.rn.f32 	%f176, %f363, %f119, %f306;
	fma.rn.f32 	%f362, %f362, %f2, %f305;
	fma.rn.f32 	%f366, %f122, %f363, %f308;
	@%p50 bra 	$L__BB0_73;
	add.rn.f32 	%f309, %f361, %f176;
	add.rn.f32 	%f334, %f334, %f309;
	bra.uni 	$L__BB0_74;
$L__BB0_73:
	mul.wide.s32 	%rd119, %r47, 4;
	add.s64 	%rd120, %rd4, %rd119;
	st.global.f32 	[%rd120], %f361;
	add.s64 	%rd121, %rd5, %rd119;
	st.global.f32 	[%rd121], %f176;
	add.s64 	%rd122, %rd6, %rd119;
	st.global.f32 	[%rd122], %f362;
$L__BB0_74:
	add.s32 	%r139, %r139, 1;
	setp.ne.s32 	%p60, %r139, %r39;
	@%p60 bra 	$L__BB0_50;
$L__BB0_75:
	add.s32 	%r138, %r138, 1;
	setp.ne.s32 	%p61, %r138, %r11;
	@%p61 bra 	$L__BB0_46;
$L__BB0_76:
	ld.param.u64 	%rd128, [_Z7pairHMMiPcP7NUM_ADDPfS2_S2_S2__param_3];
	ld.param.u32 	%r127, [_Z7pairHMMiPcP7NUM_ADDPfS2_S2_S2__param_0];
	cvta.to.global.u64 	%rd123, %rd128;
	mul.wide.s32 	%rd124, %r128, 4;
	add.s64 	%rd125, %rd123, %rd124;
	st.global.f32 	[%rd125], %f334;
	add.s32 	%r128, %r128, %r7;
	setp.lt.s32 	%p62, %r128, %r127;
	@%p62 bra 	$L__BB0_2;
$L__BB0_77:
	ret;

}


// ===== COMPILED SASS (sm_100) =====

	.target	sm_100

	.elftype	@"ET_EXEC"


//--------------------- .note.nv.tkinfo           --------------------------
	.section	.note.nv.tkinfo,"",@"SHT_NOTE"
	.sectionflags	@"SHF_NOTE_NV_TKINFO"
	.tkinfo
        /*0018*/ 	.word	0x00000002
        /*0030*/ 	.string	""
        /*0030*/ 	.string	"ptxas"
        /*0030*/ 	.string	"Cuda compilation tools, release 13.0, V13.0.88"
        /*0030*/ 	.string	"Build cuda_13.0.r13.0/compiler.36424714_0"
        /*0030*/ 	.string	"-arch sm_100 -m 64 "



//--------------------- .note.nv.cuinfo           --------------------------
	.section	.note.nv.cuinfo,"",@"SHT_NOTE"
	.sectionflags	@"SHF_NOTE_NV_CUINFO"
        /*0018*/ 	.short	0x0002
        /*001a*/ 	.short	0x0064
        /*001c*/ 	.short	0x0082
	.zero		2


//--------------------- .nv.info                  --------------------------
	.section	.nv.info,"",@"SHT_CUDA_INFO"
	.align	4


	//----- nvinfo : EIATTR_REGCOUNT
	.align		4
        /*0000*/ 	.byte	0x04, 0x2f
        /*0002*/ 	.short	(.L_3 - .L_2)
	.align		4
.L_2:
        /*0004*/ 	.word	index@(_Z7pairHMMiPcP7NUM_ADDPfS2_S2_S2_)
        /*0008*/ 	.word	0x00000048


	//----- nvinfo : EIATTR_FRAME_SIZE
	.align		4
.L_3:
        /*000c*/ 	.byte	0x04, 0x11
        /*000e*/ 	.short	(.L_5 - .L_4)
	.align		4
.L_4:
        /*0010*/ 	.word	index@($__internal_0_$__cuda_sm3x_div_rn_noftz_f32_slowpath)
        /*0014*/ 	.word	0x00000000


	//----- nvinfo : EIATTR_FRAME_SIZE
	.align		4
.L_5:
        /*0018*/ 	.byte	0x04, 0x11
        /*001a*/ 	.short	(.L_7 - .L_6)
	.align		4
.L_6:
        /*001c*/ 	.word	index@(_Z7pairHMMiPcP7NUM_ADDPfS2_S2_S2_)
        /*0020*/ 	.word	0x00000000


	//----- nvinfo : EIATTR_MIN_STACK_SIZE
	.align		4
.L_7:
        /*0024*/ 	.byte	0x04, 0x12
        /*0026*/ 	.short	(.L_9 - .L_8)
	.align		4
.L_8:
        /*0028*/ 	.word	index@(_Z7pairHMMiPcP7NUM_ADDPfS2_S2_S2_)
        /*002c*/ 	.word	0x00000000
.L_9:


//--------------------- .nv.compat                --------------------------
	.section	.nv.compat,"",@"SHT_CUDA_COMPAT_INFO"
	.align	4
        /*0000*/ 	.byte	0x02, 0x09, 0x00, 0x00, 0x02, 0x02, 0x01, 0x00, 0x02, 0x05, 0x05, 0x00, 0x03, 0x07, 0x01, 0x01
        /*0010*/ 	.byte	0x02, 0x03, 0x00, 0x00, 0x02, 0x06, 0x01, 0x00, 0x04, 0x0b, 0x08, 0x00, 0x01, 0x00, 0x00, 0x00
        /*0020*/ 	.byte	0x00, 0x00, 0x00, 0x00


//--------------------- .nv.info._Z7pairHMMiPcP7NUM_ADDPfS2_S2_S2_ --------------------------
	.section	.nv.info._Z7pairHMMiPcP7NUM_ADDPfS2_S2_S2_,"",@"SHT_CUDA_INFO"
	.sectionflags	@""
	.align	4


	//----- nvinfo : EIATTR_CUDA_API_VERSION
	.align		4
        /*0000*/ 	.byte	0x04, 0x37
        /*0002*/ 	.short	(.L_11 - .L_10)
.L_10:
        /*0004*/ 	.word	0x00000082


	//----- nvinfo : EIATTR_KPARAM_INFO
	.align		4
.L_11:
        /*0008*/ 	.byte	0x04, 0x17
        /*000a*/ 	.short	(.L_13 - .L_12)
.L_12:
        /*000c*/ 	.word	0x00000000
        /*0010*/ 	.short	0x0006
        /*0012*/ 	.short	0x0030
        /*0014*/ 	.byte	0x00, 0xf5, 0x21, 0x00


	//----- nvinfo : EIATTR_KPARAM_INFO
	.align		4
.L_13:
        /*0018*/ 	.byte	0x04, 0x17
        /*001a*/ 	.short	(.L_15 - .L_14)
.L_14:
        /*001c*/ 	.word	0x00000000
        /*0020*/ 	.short	0x0005
        /*0022*/ 	.short	0x0028
        /*0024*/ 	.byte	0x00, 0xf5, 0x21, 0x00


	//----- nvinfo : EIATTR_KPARAM_INFO
	.align		4
.L_15:
        /*0028*/ 	.byte	0x04, 0x17
        /*002a*/ 	.short	(.L_17 - .L_16)
.L_16:
        /*002c*/ 	.word	0x00000000
        /*0030*/ 	.short	0x0004
        /*0032*/ 	.short	0x0020
        /*0034*/ 	.byte	0x00, 0xf5, 0x21, 0x00


	//----- nvinfo : EIATTR_KPARAM_INFO
	.align		4
.L_17:
        /*0038*/ 	.byte	0x04, 0x17
        /*003a*/ 	.short	(.L_19 - .L_18)
.L_18:
        /*003c*/ 	.word	0x00000000
        /*0040*/ 	.short	0x0003
        /*0042*/ 	.short	0x0018
        /*0044*/ 	.byte	0x00, 0xf5, 0x21, 0x00


	//----- nvinfo : EIATTR_KPARAM_INFO
	.align		4
.L_19:
        /*0048*/ 	.byte	0x04, 0x17
        /*004a*/ 	.short	(.L_21 - .L_20)
.L_20:
        /*004c*/ 	.word	0x00000000
        /*0050*/ 	.short	0x0002
        /*0052*/ 	.short	0x0010
        /*0054*/ 	.byte	0x00, 0xf5, 0x21, 0x00


	//----- nvinfo : EIATTR_KPARAM_INFO
	.align		4
.L_21:
        /*0058*/ 	.byte	0x04, 0x17
        /*005a*/ 	.short	(.L_23 - .L_22)
.L_22:
        /*005c*/ 	.word	0x00000000
        /*0060*/ 	.short	0x0001
        /*0062*/ 	.short	0x0008
        /*0064*/ 	.byte	0x00, 0xf5, 0x21, 0x00


	//----- nvinfo : EIATTR_KPARAM_INFO
	.align		4
.L_23:
        /*0068*/ 	.byte	0x04, 0x17
        /*006a*/ 	.short	(.L_25 - .L_24)
.L_24:
        /*006c*/ 	.word	0x00000000
        /*0070*/ 	.short	0x0000
        /*0072*/ 	.short	0x0000
        /*0074*/ 	.byte	0x00, 0xf0, 0x11, 0x00


	//----- nvinfo : EIATTR_SPARSE_MMA_MASK
	.align		4
.L_25:
        /*0078*/ 	.byte	0x03, 0x50
        /*007a*/ 	.short	0x0000


	//----- nvinfo : EIATTR_MAXREG_COUNT
	.align		4
        /*007c*/ 	.byte	0x03, 0x1b
        /*007e*/ 	.short	0x00ff


	//----- nvinfo : EIATTR_MERCURY_ISA_VERSION
	.align		4
        /*0080*/ 	.byte	0x03, 0x5f
        /*0082*/ 	.short	0x0101


	//----- nvinfo : EIATTR_VRC_CTA_INIT_COUNT
	.align		4
        /*0084*/ 	.byte	0x02, 0x4a
	.zero		1
	.zero		1


	//----- nvinfo : EIATTR_EXIT_INSTR_OFFSETS
	.align		4
        /*0088*/ 	.byte	0x04, 0x1c
        /*008a*/ 	.short	(.L_27 - .L_26)


	//   ....[0]....
.L_26:
        /*008c*/ 	.word	0x00000080


	//   ....[1]....
        /*0090*/ 	.word	0x00002e90


	//----- nvinfo : EIATTR_CRS_STACK_SIZE
	.align		4
.L_27:
        /*0094*/ 	.byte	0x04, 0x1e
        /*0096*/ 	.short	(.L_29 - .L_28)
.L_28:
        /*0098*/ 	.word	0x00000000


	//----- nvinfo : EIATTR_CBANK_PARAM_SIZE
	.align		4
.L_29:
        /*009c*/ 	.byte	0x03, 0x19
        /*009e*/ 	.short	0x0038


	//----- nvinfo : EIATTR_PARAM_CBANK
	.align		4
        /*00a0*/ 	.byte	0x04, 0x0a
        /*00a2*/ 	.short	(.L_31 - .L_30)
	.align		4
.L_30:
        /*00a4*/ 	.word	index@(.nv.constant0._Z7pairHMMiPcP7NUM_ADDPfS2_S2_S2_)
        /*00a8*/ 	.short	0x0380
        /*00aa*/ 	.short	0x0038


	//----- nvinfo : EIATTR_SW_WAR
	.align		4
.L_31:
        /*00ac*/ 	.byte	0x04, 0x36
        /*00ae*/ 	.short	(.L_33 - .L_32)
.L_32:
        /*00b0*/ 	.word	0x00000008
.L_33:


//--------------------- .nv.callgraph             --------------------------
	.section	.nv.callgraph,"",@"SHT_CUDA_CALLGRAPH"
	.align	4
	.sectionentsize	8
	.align		4
        /*0000*/ 	.word	0x00000000
	.align		4
        /*0004*/ 	.word	0xffffffff
	.align		4
        /*0008*/ 	.word	0x00000000
	.align		4
        /*000c*/ 	.word	0xfffffffe
	.align		4
        /*0010*/ 	.word	0x00000000
	.align		4
        /*0014*/ 	.word	0xfffffffd
	.align		4
        /*0018*/ 	.word	0x00000000
	.align		4
        /*001c*/ 	.word	0xfffffffc


//--------------------- .nv.constant3             --------------------------
	.section	.nv.constant3,"a",@progbits
	.align	4
.nv.constant3:
	.type		constant,@object
	.size		constant,(constant_int - constant)
constant:
	.zero		40
	.type		constant_int,@object
	.size		constant_int,(.L_1 - constant_int)
constant_int:
	.zero		40
.L_1:


//--------------------- .text._Z7pairHMMiPcP7NUM_ADDPfS2_S2_S2_ --------------------------
	.section	.text._Z7pairHMMiPcP7NUM_ADDPfS2_S2_S2_,"ax",@progbits
	.align	128
        .global         _Z7pairHMMiPcP7NUM_ADDPfS2_S2_S2_
        .type           _Z7pairHMMiPcP7NUM_ADDPfS2_S2_S2_,@function
        .size           _Z7pairHMMiPcP7NUM_ADDPfS2_S2_S2_,(.L_x_41 - _Z7pairHMMiPcP7NUM_ADDPfS2_S2_S2_)
        .other          _Z7pairHMMiPcP7NUM_ADDPfS2_S2_S2_,@"STO_CUDA_ENTRY STV_DEFAULT"
_Z7pairHMMiPcP7NUM_ADDPfS2_S2_S2_:
.text._Z7pairHMMiPcP7NUM_ADDPfS2_S2_S2_:
[----:B------:R-:W-:Y:S01]  /*0000*/  LDC R1, c[0x0][0x37c] ;  /* 0x0000df00ff017b82 */ /* 0x000fe20000000800 */
[----:B------:R-:W0:Y:S01]  /*0010*/  S2R R66, SR_TID.X ;  /* 0x0000000000427919 */ /* 0x000e220000002100 */
[----:B------:R-:W1:Y:S06]  /*0020*/  LDCU UR4, c[0x0][0x360] ;  /* 0x00006c00ff0477ac */ /* 0x000e6c0008000800 */
[----:B------:R-:W0:Y:S01]  /*0030*/  S2UR UR5, SR_CTAID.X ;  /* 0x00000000000579c3 */ /* 0x000e220000002500 */
[----:B------:R-:W2:Y:S07]  /*0040*/  LDCU UR6, c[0x0][0x380] ;  /* 0x00007000ff0677ac */ /* 0x000eae0008000800 */
[----:B------:R-:W0:Y:S02]  /*0050*/  LDC R3, c[0x0][0x360] ;  /* 0x0000d800ff037b82 */ /* 0x000e240000000800 */
[----:B0-----:R-:W-:-:S05]  /*0060*/  IMAD R66, R3, UR5, R66 ;  /* 0x0000000503427c24 */ /* 0x001fca000f8e0242 */
[----:B--2---:R-:W-:-:S13]  /*0070*/  ISETP.GE.AND P0, PT, R66, UR6, PT ;  /* 0x0000000642007c0c */ /* 0x004fda000bf06270 */
[----:B-1----:R-:W-:Y:S05]  /*0080*/  @P0 EXIT ;  /* 0x000000000000094d */ /* 0x002fea0003800000 */
[----:B------:R-:W0:Y:S01]  /*0090*/  LDC.64 R42, c[0x0][0x3a0] ;  /* 0x0000e800ff2a7b82 */ /* 0x000e220000000a00 */
[----:B------:R-:W1:Y:S01]  /*00a0*/  LDCU UR5, c[0x0][0x370] ;  /* 0x00006e00ff0577ac */ /* 0x000e620008000800 */
[----:B------:R-:W2:Y:S06]  /*00b0*/  LDCU.64 UR12, c[0x0][0x358] ;  /* 0x00006b00ff0c77ac */ /* 0x000eac0008000a00 */
[----:B------:R-:W3:Y:S08]  /*00c0*/  LDC.64 R40, c[0x0][0x3b0] ;  /* 0x0000ec00ff287b82 */ /* 0x000ef00000000a00 */
[----:B------:R-:W4:Y:S01]  /*00d0*/  LDC.64 R38, c[0x0][0x3a8] ;  /* 0x0000ea00ff267b82 */ /* 0x000f220000000a00 */
[----:B-1----:R-:W-:Y:S01]  /*00e0*/  UIMAD UR4, UR4, UR5, URZ ;  /* 0x00000005040472a4 */ /* 0x002fe2000f8e02ff */
[----:B0-----:R-:W-:-:S04]  /*00f0*/  IMAD.WIDE R42, R66, 0x4, R42 ;  /* 0x00000004422a7825 */ /* 0x001fc800078e022a */
[----:B---3--:R-:W-:-:S04]  /*0100*/  IMAD.WIDE R40, R66, 0x4, R40 ;  /* 0x0000000442287825 */ /* 0x008fc800078e0228 */
[----:B--2-4-:R-:W-:-:S07]  /*0110*/  IMAD.WIDE R38, R66, 0x4, R38 ;  /* 0x0000000442267825 */ /* 0x014fce00078e0226 */
.L_x_28:
[----:B------:R-:W0:Y:S01]  /*0120*/  LDC.64 R2, c[0x0][0x390] ;  /* 0x0000e400ff027b82 */ /* 0x000e220000000a00 */
[----:B-1----:R-:W1:Y:S01]  /*0130*/  LDCU.64 UR6, c[0x0][0x388] ;  /* 0x00007100ff0677ac */ /* 0x002e620008000a00 */
[----:B0-----:R-:W-:-:S05]  /*0140*/  IMAD.WIDE R2, R66, 0x10, R2 ;  /* 0x0000001042027825 */ /* 0x001fca00078e0202 */
[----:B------:R-:W2:Y:S04]  /*0150*/  LDG.E R65, desc[UR12][R2.64+0xc] ;  /* 0x00000c0c02417981 */ /* 0x000ea8000c1e1900 */
[----:B------:R-:W1:Y:S04]  /*0160*/  LDG.E R30, desc[UR12][R2.64+0x8] ;  /* 0x0000080c021e7981 */ /* 0x000e68000c1e1900 */
[----:B------:R-:W3:Y:S01]  /*0170*/  LDG.E R64, desc[UR12][R2.64] ;  /* 0x0000000c02407981 */ /* 0x000ee2000c1e1900 */
[----:B------:R-:W0:Y:S03]  /*0180*/  LDCU UR5, c[0x3][0x14] ;  /* 0x00c00280ff0577ac */ /* 0x000e260008000800 */
[----:B-----5:R4:W5:Y:S01]  /*0190*/  LDG.E R63, desc[UR12][R2.64+0x4] ;  /* 0x0000040c023f7981 */ /* 0x020962000c1e1900 */
[----:B------:R-:W-:Y:S01]  /*01a0*/  BSSY.RECONVERGENT B0, `(.L_x_0) ;  /* 0x00001e2000007945 */ /* 0x000fe20003800200 */
[----:B------:R-:W-:Y:S01]  /*01b0*/  HFMA2 R60, -RZ, RZ, 0, 0 ;  /* 0x00000000ff3c7431 */ /* 0x000fe200000001ff */
[----:B0-----:R-:W-:-:S02]  /*01c0*/  MOV R62, UR5 ;  /* 0x00000005003e7c02 */ /* 0x001fc40008000f00 */
[C---:B--2---:R-:W-:Y:S02]  /*01d0*/  IADD3 R0, PT, PT, R65.reuse, 0x3, RZ ;  /* 0x0000000341007810 */ /* 0x044fe40007ffe0ff */
[----:B----4-:R-:W-:Y:S02]  /*01e0*/  SHF.L.U32 R2, R65, 0x5, RZ ;  /* 0x0000000541027819 */ /* 0x010fe400000006ff */
[----:B------:R-:W-:Y:S02]  /*01f0*/  SHF.R.S32.HI R5, RZ, 0x1f, R0 ;  /* 0x0000001fff057819 */ /* 0x000fe40000011400 */
[----:B-1----:R-:W-:Y:S02]  /*0200*/  IADD3 R36, P0, PT, R30, UR6, RZ ;  /* 0x000000061e247c10 */ /* 0x002fe4000ff1e0ff */
[----:B------:R-:W-:Y:S02]  /*0210*/  LEA.HI R5, R5, R0, RZ, 0x2 ;  /* 0x0000000005057211 */ /* 0x000fe400078f10ff */
[----:B------:R-:W-:-:S02]  /*0220*/  SHF.R.S32.HI R0, RZ, 0x1f, R30 ;  /* 0x0000001fff007819 */ /* 0x000fc4000001141e */
[----:B------:R-:W-:Y:S02]  /*0230*/  SHF.L.U32 R5, R5, 0x3, RZ ;  /* 0x0000000305057819 */ /* 0x000fe400000006ff */
[----:B------:R-:W-:Y:S02]  /*0240*/  IADD3.X R37, PT, PT, R0, UR7, RZ, P0, !PT ;  /* 0x0000000700257c10 */ /* 0x000fe400087fe4ff */
[----:B---3--:R-:W-:Y:S02]  /*0250*/  ISETP.GE.AND P0, PT, R64, 0x2, PT ;  /* 0x000000024000780c */ /* 0x008fe40003f06270 */
[----:B------:R-:W-:-:S05]  /*0260*/  LOP3.LUT R6, R5, 0xffffffe0, RZ, 0xc0, !PT ;  /* 0xffffffe005067812 */ /* 0x000fca00078ec0ff */
[----:B------:R-:W-:-:S04]  /*0270*/  IMAD.WIDE R34, R6, 0x4, R36 ;  /* 0x0000000406227825 */ /* 0x000fc800078e0224 */
[----:B------:R-:W-:Y:S02]  /*0280*/  IMAD.WIDE R32, R2, 0x4, R34 ;  /* 0x0000000402207825 */ /* 0x000fe400078e0222 */
[----:B------:R-:W-:Y:S05]  /*0290*/  @!P0 BRA `(.L_x_1) ;  /* 0x0000001c00488947 */ /* 0x000fea0003800000 */
[----:B------:R-:W0:Y:S01]  /*02a0*/  LDCU UR5, c[0x3][URZ] ;  /* 0x00c00000ff0577ac */ /* 0x000e220008000800 */
[----:B-----5:R-:W-:Y:S01]  /*02b0*/  I2FP.F32.S32 R10, R63 ;  /* 0x0000003f000a7245 */ /* 0x020fe20000201400 */
[----:B------:R-:W-:Y:S01]  /*02c0*/  BSSY.RECONVERGENT B1, `(.L_x_2) ;  /* 0x0000018000017945 */ /* 0x000fe20003800200 */
[----:B------:R-:W-:Y:S02]  /*02d0*/  IADD3 R3, PT, PT, R63, 0x3, RZ ;  /* 0x000000033f037810 */ /* 0x000fe40007ffe0ff */
[----:B------:R-:W1:Y:S01]  /*02e0*/  MUFU.RCP R61, R10 ;  /* 0x0000000a003d7308 */ /* 0x000e620000001000 */
[----:B------:R-:W-:Y:S02]  /*02f0*/  LEA.HI R60, R64, R64, RZ, 0x1 ;  /* 0x00000040403c7211 */ /* 0x000fe400078f08ff */
[----:B------:R-:W-:Y:S02]  /*0300*/  SHF.R.S32.HI R9, RZ, 0x1f, R2 ;  /* 0x0000001fff097819 */ /* 0x000fe40000011402 */
[----:B------:R-:W-:-:S02]  /*0310*/  SHF.R.S32.HI R60, RZ, 0x1, R60 ;  /* 0x00000001ff3c7819 */ /* 0x000fc4000001143c */
[----:B0-----:R-:W-:Y:S01]  /*0320*/  MOV R11, UR5 ;  /* 0x00000005000b7c02 */ /* 0x001fe20008000f00 */
[----:B-1----:R-:W-:-:S03]  /*0330*/  FFMA R4, -R10, R61, 1 ;  /* 0x3f8000000a047423 */ /* 0x002fc6000000013d */
[----:B------:R-:W0:Y:S01]  /*0340*/  FCHK P0, R11, R10 ;  /* 0x0000000a0b007302 */ /* 0x000e220000000000 */
[----:B------:R-:W-:Y:S01]  /*0350*/  FFMA R61, R61, R4, R61 ;  /* 0x000000043d3d7223 */ /* 0x000fe2000000003d */
[----:B------:R-:W-:-:S03]  /*0360*/  SHF.R.S32.HI R4, RZ, 0x1f, R3 ;  /* 0x0000001fff047819 */ /* 0x000fc60000011403 */
[----:B------:R-:W-:Y:S01]  /*0370*/  FFMA R8, R61, UR5, RZ ;  /* 0x000000053d087c23 */ /* 0x000fe200080000ff */
[----:B------:R-:W-:-:S03]  /*0380*/  LEA.HI R4, R4, R3, RZ, 0x2 ;  /* 0x0000000304047211 */ /* 0x000fc600078f10ff */
[----:B------:R-:W-:Y:S01]  /*0390*/  FFMA R5, -R10, R8, UR5 ;  /* 0x000000050a057e23 */ /* 0x000fe20008000108 */
[----:B------:R-:W-:-:S03]  /*03a0*/  SHF.R.S32.HI R7, RZ, 0x2, R4 ;  /* 0x00000002ff077819 */ /* 0x000fc60000011404 */
[----:B------:R-:W-:Y:S01]  /*03b0*/  FFMA R61, R61, R5, R8 ;  /* 0x000000053d3d7223 */ /* 0x000fe20000000008 */
[----:B------:R-:W-:Y:S01]  /*03c0*/  SHF.R.S32.HI R8, RZ, 0x1f, R6 ;  /* 0x0000001fff087819 */ /* 0x000fe20000011406 */
[----:B0-----:R-:W-:Y:S06]  /*03d0*/  @!P0 BRA `(.L_x_3) ;  /* 0x0000000000188947 */ /* 0x001fec0003800000 */
[----:B------:R-:W0:Y:S01]  /*03e0*/  LDCU UR5, c[0x3][URZ] ;  /* 0x00c00000ff0577ac */ /* 0x000e220008000800 */
[----:B------:R-:W-:Y:S02]  /*03f0*/  MOV R3, R10 ;  /* 0x0000000a00037202 */ /* 0x000fe40000000f00 */
[----:B------:R-:W-:Y:S02]  /*0400*/  MOV R5, 0x430 ;  /* 0x0000043000057802 */ /* 0x000fe40000000f00 */
[----:B0-----:R-:W-:-:S07]  /*0410*/  MOV R4, UR5 ;  /* 0x0000000500047c02 */ /* 0x001fce0008000f00 */
[----:B------:R-:W-:Y:S05]  /*0420*/  CALL.REL.NOINC `($__internal_0_$__cuda_sm3x_div_rn_noftz_f32_slowpath) ;  /* 0x00000028009c7944 */ /* 0x000fea0003c00000 */
[----:B------:R-:W-:-:S07]  /*0430*/  IMAD.MOV.U32 R61, RZ, RZ, R3 ;  /* 0x000000ffff3d7224 */ /* 0x000fce00078e0003 */
.L_x_3:
[----:B------:R-:W-:Y:S05]  /*0440*/  BSYNC.RECONVERGENT B1 ;  /* 0x0000000000017941 */ /* 0x000fea0003800200 */
.L_x_2:
[----:B------:R-:W-:Y:S01]  /*0450*/  IADD3 R6, P0, PT, R6, R2, RZ ;  /* 0x0000000206067210 */ /* 0x000fe20007f1e0ff */
[----:B------:R-:W0:Y:S01]  /*0460*/  LDCU.64 UR6, c[0x0][0x388] ;  /* 0x00007100ff0677ac */ /* 0x000e220008000a00 */
[----:B------:R-:W-:Y:S01]  /*0470*/  VIMNMX R7, PT, PT, R7, 0x1, !PT ;  /* 0x0000000107077848 */ /* 0x000fe20007fe0100 */
[----:B------:R-:W-:Y:S01]  /*0480*/  HFMA2 R58, -RZ, RZ, 0, 0 ;  /* 0x00000000ff3a7431 */ /* 0x000fe200000001ff */
[----:B------:R-:W-:Y:S01]  /*0490*/  IADD3.X R9, PT, PT, R8, R9, RZ, P0, !PT ;  /* 0x0000000908097210 */ /* 0x000fe200007fe4ff */
[----:B------:R-:W1:Y:S01]  /*04a0*/  LDCU UR5, c[0x3][0x14] ;  /* 0x00c00280ff0577ac */ /* 0x000e620008000800 */
[C---:B------:R-:W-:Y:S01]  /*04b0*/  SHF.L.U32 R2, R6.reuse, 0x2, RZ ;  /* 0x0000000206027819 */ /* 0x040fe200000006ff */
[----:B------:R-:W-:Y:S01]  /*04c0*/  BSSY.RECONVERGENT B1, `(.L_x_4) ;  /* 0x000018e000017945 */ /* 0x000fe20003800200 */
[----:B------:R-:W-:Y:S02]  /*04d0*/  SHF.L.U64.HI R3, R6, 0x2, R9 ;  /* 0x0000000206037819 */ /* 0x000fe40000010209 */
[----:B------:R-:W-:-:S02]  /*04e0*/  PRMT R49, R49, 0x5410, R14 ;  /* 0x0000541031317816 */ /* 0x000fc4000000000e */
[----:B------:R-:W-:Y:S01]  /*04f0*/  PRMT R69, R59, 0x7610, R69 ;  /* 0x000076103b457816 */ /* 0x000fe20000000045 */
[----:B------:R-:W-:Y:S01]  /*0500*/  IMAD.WIDE R2, R65, 0x180, R2 ;  /* 0x0000018041027825 */ /* 0x000fe200078e0202 */
[----:B------:R-:W-:Y:S02]  /*0510*/  IADD3 R57, PT, PT, -R7, RZ, RZ ;  /* 0x000000ff07397210 */ /* 0x000fe40007ffe1ff */
[----:B0-----:R-:W-:-:S04]  /*0520*/  IADD3 R30, P0, P1, R2, UR6, R30 ;  /* 0x00000006021e7c10 */ /* 0x001fc8000f91e01e */
[----:B------:R-:W-:Y:S02]  /*0530*/  IADD3.X R31, PT, PT, R3, UR7, R0, P0, P1 ;  /* 0x00000007031f7c10 */ /* 0x000fe400087e2400 */
[----:B-1----:R-:W-:-:S07]  /*0540*/  MOV R62, UR5 ;  /* 0x00000005003e7c02 */ /* 0x002fce0008000f00 */
.L_x_15:
[----:B------:R-:W0:Y:S01]  /*0550*/  LDC R23, c[0x3][0x30] ;  /* 0x00c00c00ff177b82 */ /* 0x000e220000000800 */
[----:B-----5:R-:W-:Y:S01]  /*0560*/  LOP3.LUT R0, R58, 0x1, RZ, 0xc0, !PT ;  /* 0x000000013a007812 */ /* 0x020fe200078ec0ff */
[----:B------:R-:W-:-:S03]  /*0570*/  IMAD.WIDE R12, R65, 0x80, R32 ;  /* 0x00000080410c7825 */ /* 0x000fc600078e0220 */
[----:B------:R-:W-:-:S13]  /*0580*/  ISETP.NE.U32.AND P0, PT, R0, 0x1, PT ;  /* 0x000000010000780c */ /* 0x000fda0003f05070 */
[----:B------:R-:W-:Y:S01]  /*0590*/  @P0 SHF.R.U32.HI R0, RZ, 0x1, R58 ;  /* 0x00000001ff000819 */ /* 0x000fe2000001163a */
[----:B0-----:R-:W-:-:S04]  /*05a0*/  IMAD R2, R58, R23, RZ ;  /* 0x000000173a027224 */ /* 0x001fc800078e02ff */
[----:B------:R-:W-:Y:S01]  /*05b0*/  @P0 IMAD R7, R0, R23, RZ ;  /* 0x0000001700070224 */ /* 0x000fe200078e02ff */
[----:B------:R-:W-:-:S03]  /*05c0*/  SHF.L.U32 R11, R2, 0x1, RZ ;  /* 0x00000001020b7819 */ /* 0x000fc600000006ff */
[----:B------:R-:W-:-:S04]  /*05d0*/  @P0 IMAD.WIDE R6, R7, 0x4, R36 ;  /* 0x0000000407060825 */ /* 0x000fc800078e0224 */
[C---:B------:R-:W-:Y:S02]  /*05e0*/  IMAD.WIDE R12, R11.reuse, 0x4, R12 ;  /* 0x000000040b0c7825 */ /* 0x040fe400078e020c */
[----:B------:R-:W2:Y:S02]  /*05f0*/  @P0 LDG.E R6, desc[UR12][R6.64] ;  /* 0x0000000c06060981 */ /* 0x000ea4000c1e1900 */
[C---:B------:R-:W-:Y:S02]  /*0600*/  IMAD.WIDE R8, R11.reuse, 0x4, R34 ;  /* 0x000000040b087825 */ /* 0x040fe400078e0222 */
[----:B------:R-:W5:Y:S02]  /*0610*/  LDG.E R55, desc[UR12][R12.64] ;  /* 0x0000000c0c377981 */ /* 0x000f64000c1e1900 */
[----:B------:R-:W-:Y:S01]  /*0620*/  IMAD.WIDE R10, R11, 0x4, R32 ;  /* 0x000000040b0a7825 */ /* 0x000fe200078e0220 */
[----:B------:R-:W-:Y:S01]  /*0630*/  ISETP.GE.AND P1, PT, R63, 0x1, PT ;  /* 0x000000013f00780c */ /* 0x000fe20003f26270 */
[----:B------:R0:W5:Y:S02]  /*0640*/  LDG.E R2, desc[UR12][R8.64] ;  /* 0x0000000c08027981 */ /* 0x000164000c1e1900 */
[----:B------:R-:W-:-:S02]  /*0650*/  IMAD.WIDE R4, R65, 0x80, R12 ;  /* 0x0000008041047825 */ /* 0x000fc400078e020c */
[----:B------:R1:W5:Y:S02]  /*0660*/  LDG.E R56, desc[UR12][R10.64] ;  /* 0x0000000c0a387981 */ /* 0x000364000c1e1900 */
[C---:B------:R-:W-:Y:S02]  /*0670*/  IMAD.WIDE R16, R23.reuse, 0x4, R8 ;  /* 0x0000000417107825 */ /* 0x040fe400078e0208 */
[----:B------:R1:W5:Y:S02]  /*0680*/  LDG.E R52, desc[UR12][R4.64] ;  /* 0x0000000c04347981 */ /* 0x000364000c1e1900 */
[C---:B------:R-:W-:Y:S02]  /*0690*/  IMAD.WIDE R18, R23.reuse, 0x4, R10 ;  /* 0x0000000417127825 */ /* 0x040fe400078e020a */
[----:B------:R1:W5:Y:S02]  /*06a0*/  LDG.E R0, desc[UR12][R16.64] ;  /* 0x0000000c10007981 */ /* 0x000364000c1e1900 */
[----:B------:R-:W-:-:S02]  /*06b0*/  IMAD.WIDE R20, R23, 0x4, R12 ;  /* 0x0000000417147825 */ /* 0x000fc400078e020c */
[----:B------:R1:W5:Y:S02]  /*06c0*/  LDG.E R54, desc[UR12][R18.64] ;  /* 0x0000000c12367981 */ /* 0x000364000c1e1900 */
[----:B------:R-:W-:Y:S02]  /*06d0*/  IMAD.WIDE R22, R23, 0x4, R4 ;  /* 0x0000000417167825 */ /* 0x000fe400078e0204 */
[----:B------:R1:W5:Y:S04]  /*06e0*/  LDG.E R53, desc[UR12][R20.64] ;  /* 0x0000000c14357981 */ /* 0x000368000c1e1900 */
[----:B------:R1:W5:Y:S01]  /*06f0*/  LDG.E R51, desc[UR12][R22.64] ;  /* 0x0000000c16337981 */ /* 0x000362000c1e1900 */
[----:B------:R-:W-:Y:S01]  /*0700*/  BSSY.RECONVERGENT B2, `(.L_x_5) ;  /* 0x0000164000027945 */ /* 0x000fe20003800200 */
[----:B--2---:R-:W-:-:S02]  /*0710*/  @P0 PRMT R3, R6, 0x7770, RZ ;  /* 0x0000777006030816 */ /* 0x004fc400000000ff */
[C---:B------:R-:W-:Y:S02]  /*0720*/  @P0 PRMT R7, R6.reuse, 0x7772, RZ ;  /* 0x0000777206070816 */ /* 0x040fe400000000ff */
[C---:B0-----:R-:W-:Y:S02]  /*0730*/  @P0 PRMT R8, R6.reuse, 0x7773, RZ ;  /* 0x0000777306080816 */ /* 0x041fe400000000ff */
[----:B------:R-:W-:Y:S02]  /*0740*/  @P0 PRMT R6, R6, 0x7771, RZ ;  /* 0x0000777106060816 */ /* 0x000fe400000000ff */
[----:B------:R-:W-:Y:S02]  /*0750*/  @P0 PRMT R14, R3, 0x7610, R14 ;  /* 0x00007610030e0816 */ /* 0x000fe4000000000e */
[----:B------:R-:W-:Y:S02]  /*0760*/  @P0 PRMT R49, R49, 0x5410, R7 ;  /* 0x0000541031310816 */ /* 0x000fe40000000007 */
[----:B------:R-:W-:-:S02]  /*0770*/  @P0 PRMT R69, R8, 0x7610, R69 ;  /* 0x0000761008450816 */ /* 0x000fc40000000045 */
[C---:B------:R-:W-:Y:S02]  /*0780*/  @P0 PRMT R59, R6.reuse, 0x7610, R59 ;  /* 0x00007610063b0816 */ /* 0x040fe4000000003b */
[----:B------:R-:W-:Y:S02]  /*0790*/  @P0 PRMT R50, R6, 0x7610, R50 ;  /* 0x0000761006320816 */ /* 0x000fe40000000032 */
[----:B------:R-:W-:Y:S01]  /*07a0*/  PRMT R49, R14, 0x7610, R49 ;  /* 0x000076100e317816 */ /* 0x000fe20000000031 */
[----:B-1----:R-:W-:Y:S06]  /*07b0*/  @!P1 BRA `(.L_x_6) ;  /* 0x0000001400609947 */ /* 0x002fec0003800000 */
[----:B------:R-:W0:Y:S01]  /*07c0*/  LDC R7, c[0x3][0x8] ;  /* 0x00c00200ff077b82 */ /* 0x000e220000000800 */
[----:B------:R-:W1:Y:S01]  /*07d0*/  LDCU UR7, c[0x3][0x4] ;  /* 0x00c00080ff0777ac */ /* 0x000e620008000800 */
[----:B------:R-:W-:Y:S01]  /*07e0*/  BSSY.RECONVERGENT B3, `(.L_x_7) ;  /* 0x000001b000037945 */ /* 0x000fe20003800200 */
[----:B------:R-:W-:Y:S01]  /*07f0*/  IADD3 R47, PT, PT, -R63, 0x1, RZ ;  /* 0x000000013f2f7810 */ /* 0x000fe20007ffe1ff */
[----:B------:R-:W2:Y:S01]  /*0800*/  LDCU UR8, c[0x3][0x14] ;  /* 0x00c00280ff0877ac */ /* 0x000ea20008000800 */
[----:B------:R-:W-:Y:S02]  /*0810*/  USHF.L.U32 UR5, UR4, 0x1, URZ ;  /* 0x0000000104057899 */ /* 0x000fe400080006ff */
[----:B------:R-:W-:-:S04]  /*0820*/  UIMAD UR6, UR4, 0x3, URZ ;  /* 0x00000003040678a4 */ /* 0x000fc8000f8e02ff */
[----:B------:R-:W-:Y:S02]  /*0830*/  IMAD.U32 R24, RZ, RZ, UR5 ;  /* 0x00000005ff187e24 */ /* 0x000fe4000f8e00ff */
[----:B------:R-:W-:Y:S01]  /*0840*/  MOV R23, UR6 ;  /* 0x0000000600177c02 */ /* 0x000fe20008000f00 */
[----:B-1---5:R-:W-:Y:S01]  /*0850*/  FADD R46, -R2, UR7 ;  /* 0x00000007022e7e21 */ /* 0x022fe20008000100 */
[----:B--2---:R-:W-:Y:S01]  /*0860*/  MOV R25, UR8 ;  /* 0x0000000800197c02 */ /* 0x004fe20008000f00 */
[----:B0-----:R-:W0:Y:S08]  /*0870*/  MUFU.RCP R3, R7 ;  /* 0x0000000700037308 */ /* 0x001e300000001000 */
[----:B------:R-:W1:Y:S01]  /*0880*/  FCHK P1, R2, R7 ;  /* 0x0000000702007302 */ /* 0x000e620000020000 */
[----:B0-----:R-:W-:-:S04]  /*0890*/  FFMA R4, R3, -R7, 1 ;  /* 0x3f80000003047423 */ /* 0x001fc80000000807 */
[----:B------:R-:W-:Y:S01]  /*08a0*/  FFMA R5, R3, R4, R3 ;  /* 0x0000000403057223 */ /* 0x000fe20000000003 */
[----:B------:R-:W-:-:S03]  /*08b0*/  IADD3 R3, PT, PT, R60, -0x1, RZ ;  /* 0xffffffff3c037810 */ /* 0x000fc60007ffe0ff */
[----:B------:R-:W-:Y:S01]  /*08c0*/  FFMA R48, R2, R5, RZ ;  /* 0x0000000502307223 */ /* 0x000fe200000000ff */
[----:B------:R-:W-:Y:S02]  /*08d0*/  ISETP.NE.AND P0, PT, R58, R3, PT ;  /* 0x000000033a00720c */ /* 0x000fe40003f05270 */
[----:B------:R-:W-:Y:S01]  /*08e0*/  LOP3.LUT R3, R64, 0x1, RZ, 0xc0, !PT ;  /* 0x0000000140037812 */ /* 0x000fe200078ec0ff */
[----:B------:R-:W-:-:S03]  /*08f0*/  FFMA R4, R48, -R7, R2 ;  /* 0x8000000730047223 */ /* 0x000fc60000000002 */
[----:B------:R-:W-:Y:S01]  /*0900*/  ISETP.NE.U32.AND P0, PT, R3, 0x1, !P0 ;  /* 0x000000010300780c */ /* 0x000fe20004705070 */
[----:B------:R-:W-:Y:S01]  /*0910*/  FFMA R48, R5, R4, R48 ;  /* 0x0000000405307223 */ /* 0x000fe20000000030 */
[----:B-1----:R-:W-:Y:S11]  /*0920*/  @!P1 BRA `(.L_x_8) ;  /* 0x0000000000189947 */ /* 0x002ff60003800000 */
[----:B------:R-:W0:Y:S01]  /*0930*/  LDCU UR5, c[0x3][0x8] ;  /* 0x00c00100ff0577ac */ /* 0x000e220008000800 */
[----:B------:R-:W-:Y:S02]  /*0940*/  MOV R4, R2 ;  /* 0x0000000200047202 */ /* 0x000fe40000000f00 */
[----:B------:R-:W-:Y:S02]  /*0950*/  MOV R5, 0x980 ;  /* 0x0000098000057802 */ /* 0x000fe40000000f00 */
[----:B0-----:R-:W-:-:S07]  /*0960*/  MOV R3, UR5 ;  /* 0x0000000500037c02 */ /* 0x001fce0008000f00 */
[----:B------:R-:W-:Y:S05]  /*0970*/  CALL.REL.NOINC `($__internal_0_$__cuda_sm3x_div_rn_noftz_f32_slowpath) ;  /* 0x0000002400487944 */ /* 0x000fea0003c00000 */
[----:B------:R-:W-:-:S07]  /*0980*/  MOV R48, R3 ;  /* 0x0000000300307202 */ /* 0x000fce0000000f00 */
.L_x_8:
[----:B------:R-:W-:Y:S05]  /*0990*/  BSYNC.RECONVERGENT B3 ;  /* 0x0000000000037941 */ /* 0x000fea0003800200 */
.L_x_7:
[----:B------:R-:W0:Y:S01]  /*09a0*/  LDC R3, c[0x3][0x8] ;  /* 0x00c00200ff037b82 */ /* 0x000e220000000800 */
[----:B------:R-:W1:Y:S01]  /*09b0*/  LDCU UR5, c[0x3][0x4] ;  /* 0x00c00080ff0577ac */ /* 0x000e620008000800 */
[----:B------:R-:W-:Y:S01]  /*09c0*/  BSSY.RECONVERGENT B3, `(.L_x_9) ;  /* 0x0000010000037945 */ /* 0x000fe20003800200 */
[----:B-1----:R-:W-:Y:S01]  /*09d0*/  FADD R22, -R0, UR5 ;  /* 0x0000000500167e21 */ /* 0x002fe20008000100 */
[----:B0-----:R-:W0:Y:S08]  /*09e0*/  MUFU.RCP R4, R3 ;  /* 0x0000000300047308 */ /* 0x001e300000001000 */
[----:B------:R-:W1:Y:S01]  /*09f0*/  FCHK P1, R0, R3 ;  /* 0x0000000300007302 */ /* 0x000e620000020000 */
[----:B0-----:R-:W-:-:S04]  /*0a00*/  FFMA R5, R4, -R3, 1 ;  /* 0x3f80000004057423 */ /* 0x001fc80000000803 */
[----:B------:R-:W-:-:S04]  /*0a10*/  FFMA R6, R4, R5, R4 ;  /* 0x0000000504067223 */ /* 0x000fc80000000004 */
[----:B------:R-:W-:-:S04]  /*0a20*/  FFMA R21, R0, R6, RZ ;  /* 0x0000000600157223 */ /* 0x000fc800000000ff */
[----:B------:R-:W-:-:S04]  /*0a30*/  FFMA R4, R21, -R3, R0 ;  /* 0x8000000315047223 */ /* 0x000fc80000000000 */
[----:B------:R-:W-:Y:S01]  /*0a40*/  FFMA R21, R6, R4, R21 ;  /* 0x0000000406157223 */ /* 0x000fe20000000015 */
[----:B-1----:R-:W-:Y:S06]  /*0a50*/  @!P1 BRA `(.L_x_10) ;  /* 0x0000000000189947 */ /* 0x002fec0003800000 */
[----:B------:R-:W0:Y:S01]  /*0a60*/  LDCU UR5, c[0x3][0x8] ;  /* 0x00c00100ff0577ac */ /* 0x000e220008000800 */
[----:B------:R-:W-:Y:S02]  /*0a70*/  MOV R4, R0 ;  /* 0x0000000000047202 */ /* 0x000fe40000000f00 */
[----:B------:R-:W-:Y:S02]  /*0a80*/  MOV R5, 0xab0 ;  /* 0x00000ab000057802 */ /* 0x000fe40000000f00 */
[----:B0-----:R-:W-:-:S07]  /*0a90*/  MOV R3, UR5 ;  /* 0x0000000500037c02 */ /* 0x001fce0008000f00 */
[----:B------:R-:W-:Y:S05]  /*0aa0*/  CALL.REL.NOINC `($__internal_0_$__cuda_sm3x_div_rn_noftz_f32_slowpath) ;  /* 0x0000002000fc7944 */ /* 0x000fea0003c00000 */
[----:B------:R-:W-:-:S07]  /*0ab0*/  MOV R21, R3 ;  /* 0x0000000300157202 */ /* 0x000fce0000000f00 */
.L_x_10:
[----:B------:R-:W-:Y:S05]  /*0ac0*/  BSYNC.RECONVERGENT B3 ;  /* 0x0000000000037941 */ /* 0x000fea0003800200 */
.L_x_9:
[----:B------:R-:W0:Y:S01]  /*0ad0*/  LDCU UR5, c[0x3][0x14] ;  /* 0x00c00280ff0577ac */ /* 0x000e220008000800 */
[----:B------:R-:W-:Y:S02]  /*0ae0*/  HFMA2 R20, -RZ, RZ, 0, 0 ;  /* 0x00000000ff147431 */ /* 0x000fe400000001ff */
[----:B------:R-:W-:Y:S01]  /*0af0*/  IMAD.MOV.U32 R19, RZ, RZ, RZ ;  /* 0x000000ffff137224 */ /* 0x000fe200078e00ff */
[----:B------:R-:W-:Y:S02]  /*0b00*/  MOV R18, UR4 ;  /* 0x0000000400127c02 */ /* 0x000fe40008000f00 */
[----:B------:R-:W-:Y:S02]  /*0b10*/  MOV R17, R57 ;  /* 0x0000003900117202 */ /* 0x000fe40000000f00 */
[----:B0-----:R-:W-:Y:S02]  /*0b20*/  MOV R16, UR5 ;  /* 0x0000000500107c02 */ /* 0x001fe40008000f00 */
[----:B------:R-:W-:-:S02]  /*0b30*/  MOV R15, UR5 ;  /* 0x00000005000f7c02 */ /* 0x000fc40008000f00 */
[----:B------:R-:W-:Y:S02]  /*0b40*/  MOV R14, UR5 ;  /* 0x00000005000e7c02 */ /* 0x000fe40008000f00 */
[----:B------:R-:W-:Y:S02]  /*0b50*/  MOV R13, UR5 ;  /* 0x00000005000d7c02 */ /* 0x000fe40008000f00 */
[----:B------:R-:W-:Y:S02]  /*0b60*/  MOV R12, UR5 ;  /* 0x00000005000c7c02 */ /* 0x000fe40008000f00 */
[----:B------:R-:W-:Y:S02]  /*0b70*/  MOV R11, UR5 ;  /* 0x00000005000b7c02 */ /* 0x000fe40008000f00 */
[----:B------:R-:W-:-:S07]  /*0b80*/  MOV R10, UR5 ;  /* 0x00000005000a7c02 */ /* 0x000fce0008000f00 */
.L_x_14:
[----:B------:R-:W-:-:S06]  /*0b90*/  IMAD.WIDE R4, R20, 0x4, R30 ;  /* 0x0000000414047825 */ /* 0x000fcc00078e021e */
[----:B------:R-:W2:Y:S01]  /*0ba0*/  LDG.E R4, desc[UR12][R4.64] ;  /* 0x0000000c04047981 */ /* 0x000ea2000c1e1900 */
[----:B------:R-:W-:Y:S01]  /*0bb0*/  ISETP.NE.AND P1, PT, R58, RZ, PT ;  /* 0x000000ff3a00720c */ /* 0x000fe20003f25270 */
[----:B------:R-:W-:Y:S01]  /*0bc0*/  BSSY.RECONVERGENT B3, `(.L_x_11) ;  /* 0x0000109000037945 */ /* 0x000fe20003800200 */
[C---:B--2---:R-:W-:Y:S02]  /*0bd0*/  PRMT R3, R4.reuse, 0x7770, RZ ;  /* 0x0000777004037816 */ /* 0x044fe400000000ff */
[C---:B------:R-:W-:Y:S02]  /*0be0*/  PRMT R9, R4.reuse, 0x7771, RZ ;  /* 0x0000777104097816 */ /* 0x040fe400000000ff */
[C---:B------:R-:W-:Y:S02]  /*0bf0*/  PRMT R8, R4.reuse, 0x7772, RZ ;  /* 0x0000777204087816 */ /* 0x040fe400000000ff */
[----:B------:R-:W-:-:S05]  /*0c00*/  PRMT R7, R4, 0x7773, RZ ;  /* 0x0000777304077816 */ /* 0x000fca00000000ff */
[----:B-1----:R-:W-:Y:S05]  /*0c10*/  @P1 BRA `(.L_x_12) ;  /* 0x0000000400c41947 */ /* 0x002fea0003800000 */
[----:B------:R-:W-:-:S13]  /*0c20*/  ISETP.NE.AND P1, PT, R47, 0x1, PT ;  /* 0x000000012f00780c */ /* 0x000fda0003f25270 */
[----:B------:R-:W-:Y:S05]  /*0c30*/  @!P1 BRA `(.L_x_13) ;  /* 0x0000001000049947 */ /* 0x000fea0003800000 */
[----:B------:R-:W0:Y:S01]  /*0c40*/  LDC R29, c[0x3][0x10] ;  /* 0x00c00400ff1d7b82 */ /* 0x000e220000000800 */
[----:B------:R-:W-:Y:S01]  /*0c50*/  PRMT R6, R3, 0x9910, RZ ;  /* 0x0000991003067816 */ /* 0x000fe200000000ff */
[----:B------:R-:W-:Y:S01]  /*0c60*/  FMUL R13, R53, R15 ;  /* 0x0000000f350d7220 */ /* 0x000fe20000400000 */
[----:B------:R-:W-:Y:S01]  /*0c70*/  LOP3.LUT R44, R59, 0xff, RZ, 0xc0, !PT ;  /* 0x000000ff3b2c7812 */ /* 0x000fe200078ec0ff */
[----:B------:R-:W-:Y:S01]  /*0c80*/  FMUL R25, R55, R25 ;  /* 0x0000001937197220 */ /* 0x000fe20000400000 */
[----:B------:R-:W-:Y:S01]  /*0c90*/  LOP3.LUT R27, R49, 0xff, RZ, 0xc0, !PT ;  /* 0x000000ff311b7812 */ /* 0x000fe200078ec0ff */
[----:B------:R-:W-:Y:S01]  /*0ca0*/  @!P0 IMAD.WIDE R4, R19, 0x4, R42 ;  /* 0x0000000413048825 */ /* 0x000fe200078e022a */
[----:B------:R-:W-:Y:S01]  /*0cb0*/  ISETP.NE.AND P1, PT, R6, R44, PT ;  /* 0x0000002c0600720c */ /* 0x000fe20003f25270 */
[----:B------:R-:W1:Y:S02]  /*0cc0*/  LDC R28, c[0x3][0xc] ;  /* 0x00c00300ff1c7b82 */ /* 0x000e640000000800 */
[----:B------:R-:W-:Y:S01]  /*0cd0*/  FADD R67, R10, R61 ;  /* 0x0000003d0a437221 */ /* 0x000fe20000000000 */
[----:B------:R-:W-:Y:S01]  /*0ce0*/  VIADD R45, R47, 0x2 ;  /* 0x000000022f2d7836 */ /* 0x000fe20000000000 */
[----:B------:R-:W-:-:S02]  /*0cf0*/  FSEL R3, R22, R21, !P1 ;  /* 0x0000001516037208 */ /* 0x000fc40004800000 */
[----:B------:R-:W-:-:S03]  /*0d00*/  ISETP.NE.AND P1, PT, R6, R27, PT ;  /* 0x0000001b0600720c */ /* 0x000fc60003f25270 */
[----:B------:R-:W-:-:S05]  /*0d10*/  FMUL R15, R12, R3 ;  /* 0x000000030c0f7220 */ /* 0x000fca0000400000 */
[----:B------:R2:W-:Y:S01]  /*0d20*/  @!P0 STG.E desc[UR12][R4.64], R15 ;  /* 0x0000000f04008986 */ /* 0x0005e2000c10190c */
[-C--:B0-----:R-:W-:Y:S01]  /*0d30*/  FMUL R3, R10, R29.reuse ;  /* 0x0000001d0a037220 */ /* 0x081fe20000400000 */
[-C--:B------:R-:W-:Y:S01]  /*0d40*/  FFMA R16, R16, R29.reuse, R25 ;  /* 0x0000001d10107223 */ /* 0x080fe20000000019 */
[----:B------:R-:W-:Y:S01]  /*0d50*/  FSEL R25, R46, R48, !P1 ;  /* 0x000000302e197208 */ /* 0x000fe20004800000 */
[----:B------:R-:W-:Y:S01]  /*0d60*/  FFMA R14, R14, R29, R13 ;  /* 0x0000001d0e0e7223 */ /* 0x000fe2000000000d */
[----:B------:R-:W-:Y:S01]  /*0d70*/  FFMA R6, R56, R11, R3 ;  /* 0x0000000b38067223 */ /* 0x000fe20000000003 */
[----:B------:R-:W-:Y:S01]  /*0d80*/  ISETP.NE.AND P1, PT, R45, 0x2, PT ;  /* 0x000000022d00780c */ /* 0x000fe20003f25270 */
[----:B-1----:R-:W-:Y:S02]  /*0d90*/  FMUL R26, R61, R28 ;  /* 0x0000001c3d1a7220 */ /* 0x002fe40000400000 */
[----:B------:R-:W-:Y:S01]  /*0da0*/  FMUL R3, R6, R29 ;  /* 0x0000001d06037220 */ /* 0x000fe20000400000 */
[----:B--2---:R-:W-:-:S04]  /*0db0*/  @!P0 IMAD.WIDE R4, R19, 0x4, R40 ;  /* 0x0000000413048825 */ /* 0x004fc800078e0228 */
[----:B------:R-:W-:Y:S01]  /*0dc0*/  FMUL R67, R67, R28 ;  /* 0x0000001c43437220 */ /* 0x000fe20000400000 */
[----:B------:R-:W-:-:S04]  /*0dd0*/  FMUL R25, R25, R26 ;  /* 0x0000001a19197220 */ /* 0x000fc80000400000 */
[----:B------:R-:W-:-:S04]  /*0de0*/  FFMA R68, R54, R25, R3 ;  /* 0x0000001936447223 */ /* 0x000fc80000000003 */
[----:B------:R-:W-:Y:S01]  /*0df0*/  @P0 FADD R13, R15, R68 ;  /* 0x000000440f0d0221 */ /* 0x000fe20000000000 */
[----:B------:R0:W-:Y:S03]  /*0e00*/  @!P0 STG.E desc[UR12][R4.64], R68 ;  /* 0x0000004404008986 */ /* 0x0001e6000c10190c */
[----:B------:R-:W-:Y:S01]  /*0e10*/  @P0 FADD R62, R62, R13 ;  /* 0x0000000d3e3e0221 */ /* 0x000fe20000000000 */
[----:B------:R-:W-:-:S04]  /*0e20*/  FADD R13, R16, R6 ;  /* 0x00000006100d7221 */ /* 0x000fc80000000000 */
[----:B------:R-:W-:Y:S01]  /*0e30*/  FMUL R12, R13, R28 ;  /* 0x0000001c0d0c7220 */ /* 0x000fe20000400000 */
[----:B------:R-:W-:Y:S01]  /*0e40*/  FFMA R13, R52, R11, R67 ;  /* 0x0000000b340d7223 */ /* 0x000fe20000000043 */
[----:B0-----:R-:W-:-:S04]  /*0e50*/  @!P0 IMAD.WIDE R4, R19, 0x4, R38 ;  /* 0x0000000413048825 */ /* 0x001fc800078e0226 */
[----:B------:R-:W-:Y:S01]  /*0e60*/  FFMA R12, R51, R25, R12 ;  /* 0x00000019330c7223 */ /* 0x000fe2000000000c */
[----:B------:R2:W-:Y:S01]  /*0e70*/  @!P0 STG.E desc[UR12][R4.64], R14 ;  /* 0x0000000e04008986 */ /* 0x0005e2000c10190c */
[----:B------:R-:W-:Y:S05]  /*0e80*/  @!P1 BRA `(.L_x_13) ;  /* 0x0000000c00709947 */ /* 0x000fea0003800000 */
[----:B--2---:R-:W-:Y:S01]  /*0e90*/  PRMT R4, R9, 0x9910, RZ ;  /* 0x0000991009047816 */ /* 0x004fe200000000ff */
[----:B------:R-:W-:Y:S01]  /*0ea0*/  FMUL R25, R55, R25 ;  /* 0x0000001937197220 */ /* 0x000fe20000400000 */
[----:B------:R-:W-:Y:S02]  /*0eb0*/  FMUL R9, R53, R15 ;  /* 0x0000000f35097220 */ /* 0x000fe40000400000 */
[----:B------:R-:W-:Y:S01]  /*0ec0*/  ISETP.NE.AND P2, PT, R4, R44, PT ;  /* 0x0000002c0400720c */ /* 0x000fe20003f45270 */
[----:B------:R-:W-:Y:S01]  /*0ed0*/  FFMA R16, R16, R29, R25 ;  /* 0x0000001d10107223 */ /* 0x000fe20000000019 */
[----:B------:R-:W-:Y:S01]  /*0ee0*/  ISETP.NE.AND P1, PT, R4, R27, PT ;  /* 0x0000001b0400720c */ /* 0x000fe20003f25270 */
[----:B------:R-:W-:Y:S01]  /*0ef0*/  FFMA R14, R14, R29, R9 ;  /* 0x0000001d0e0e7223 */ /* 0x000fe20000000009 */
[----:B------:R-:W-:Y:S01]  /*0f00*/  FSEL R5, R22, R21, !P2 ;  /* 0x0000001516057208 */ /* 0x000fe20005000000 */
[----:B------:R-:W-:Y:S01]  /*0f10*/  FADD R67, R16, R6 ;  /* 0x0000000610437221 */ /* 0x000fe20000000000 */
[----:B------:R-:W-:-:S02]  /*0f20*/  FSEL R25, R46, R48, !P1 ;  /* 0x000000302e197208 */ /* 0x000fc40004800000 */
[----:B------:R-:W-:Y:S01]  /*0f30*/  ISETP.NE.AND P1, PT, R45, 0x1, PT ;  /* 0x000000012d00780c */ /* 0x000fe20003f25270 */
[----:B------:R-:W-:Y:S01]  /*0f40*/  FMUL R15, R12, R5 ;  /* 0x000000050c0f7220 */ /* 0x000fe20000400000 */
[----:B------:R-:W-:-:S04]  /*0f50*/  @!P0 IMAD.WIDE R4, R18, 0x4, R42 ;  /* 0x0000000412048825 */ /* 0x000fc800078e022a */
[----:B------:R-:W-:Y:S01]  /*0f60*/  FMUL R25, R26, R25 ;  /* 0x000000191a197220 */ /* 0x000fe20000400000 */
[----:B------:R-:W-:Y:S01]  /*0f70*/  FMUL R12, R67, R28 ;  /* 0x0000001c430c7220 */ /* 0x000fe20000400000 */
[----:B------:R0:W-:Y:S02]  /*0f80*/  @!P0 STG.E desc[UR12][R4.64], R15 ;  /* 0x0000000f04008986 */ /* 0x0001e4000c10190c */
[-C--:B------:R-:W-:Y:S01]  /*0f90*/  FFMA R9, R54, R25.reuse, R3 ;  /* 0x0000001936097223 */ /* 0x080fe20000000003 */
[----:B------:R-:W-:-:S03]  /*0fa0*/  FFMA R12, R51, R25, R12 ;  /* 0x00000019330c7223 */ /* 0x000fc6000000000c */
[----:B------:R-:W-:-:S04]  /*0fb0*/  @P0 FADD R45, R15, R9 ;  /* 0x000000090f2d0221 */ /* 0x000fc80000000000 */
[----:B------:R-:W-:Y:S01]  /*0fc0*/  @P0 FADD R62, R62, R45 ;  /* 0x0000002d3e3e0221 */ /* 0x000fe20000000000 */
[----:B0-----:R-:W-:-:S05]  /*0fd0*/  @!P0 IMAD.WIDE R4, R18, 0x4, R40 ;  /* 0x0000000412048825 */ /* 0x001fca00078e0228 */
[----:B------:R0:W-:Y:S02]  /*0fe0*/  @!P0 STG.E desc[UR12][R4.64], R9 ;  /* 0x0000000904008986 */ /* 0x0001e4000c10190c */
[----:B0-----:R-:W-:-:S05]  /*0ff0*/  @!P0 IMAD.WIDE R4, R18, 0x4, R38 ;  /* 0x0000000412048825 */ /* 0x001fca00078e0226 */
[----:B------:R3:W-:Y:S01]  /*1000*/  @!P0 STG.E desc[UR12][R4.64], R14 ;  /* 0x0000000e04008986 */ /* 0x0007e2000c10190c */
[----:B------:R-:W-:Y:S05]  /*1010*/  @!P1 BRA `(.L_x_13) ;  /* 0x0000000c000c9947 */ /* 0x000fea0003800000 */
[----:B---3--:R-:W-:Y:S01]  /*1020*/  PRMT R4, R8, 0x9910, RZ ;  /* 0x0000991008047816 */ /* 0x008fe200000000ff */
[----:B------:R-:W-:Y:S01]  /*1030*/  FMUL R67, R53, R15 ;  /* 0x0000000f35437220 */ /* 0x000fe20000400000 */
[----:B------:R-:W-:Y:S02]  /*1040*/  FMUL R9, R55, R25 ;  /* 0x0000001937097220 */ /* 0x000fe40000400000 */
[----:B------:R-:W-:Y:S01]  /*1050*/  ISETP.NE.AND P2, PT, R4, R44, PT ;  /* 0x0000002c0400720c */ /* 0x000fe20003f45270 */
[----:B------:R-:W-:Y:S01]  /*1060*/  FFMA R14, R14, R29, R67 ;  /* 0x0000001d0e0e7223 */ /* 0x000fe20000000043 */
[----:B------:R-:W-:Y:S01]  /*1070*/  ISETP.NE.AND P1, PT, R4, R27, PT ;  /* 0x0000001b0400720c */ /* 0x000fe20003f25270 */
[----:B------:R-:W-:Y:S01]  /*1080*/  FFMA R16, R16, R29, R9 ;  /* 0x0000001d10107223 */ /* 0x000fe20000000009 */
[----:B------:R-:W-:Y:S02]  /*1090*/  FSEL R5, R22, R21, !P2 ;  /* 0x0000001516057208 */ /* 0x000fe40005000000 */
[----:B------:R-:W-:-:S02]  /*10a0*/  FSEL R45, R46, R48, !P1 ;  /* 0x000000302e2d7208 */ /* 0x000fc40004800000 */
[----:B------:R-:W-:Y:S01]  /*10b0*/  ISETP.NE.AND P1, PT, R47, -0x2, PT ;  /* 0xfffffffe2f00780c */ /* 0x000fe20003f25270 */
[----:B------:R-:W-:Y:S01]  /*10c0*/  FMUL R15, R12, R5 ;  /* 0x000000050c0f7220 */ /* 0x000fe20000400000 */
[----:B------:R-:W-:-:S04]  /*10d0*/  @!P0 IMAD.WIDE R4, R24, 0x4, R42 ;  /* 0x0000000418048825 */ /* 0x000fc800078e022a */
[----:B------:R-:W-:Y:S01]  /*10e0*/  FMUL R25, R26, R45 ;  /* 0x0000002d1a197220 */ /* 0x000fe20000400000 */
[----:B------:R-:W-:Y:S01]  /*10f0*/  FADD R45, R16, R6 ;  /* 0x00000006102d7221 */ /* 0x000fe20000000000 */
[----:B------:R0:W-:Y:S02]  /*1100*/  @!P0 STG.E desc[UR12][R4.64], R15 ;  /* 0x0000000f04008986 */ /* 0x0001e4000c10190c */
[----:B------:R-:W-:Y:S01]  /*1110*/  FFMA R8, R54, R25, R3 ;  /* 0x0000001936087223 */ /* 0x000fe20000000003 */
[----:B------:R-:W-:-:S03]  /*1120*/  FMUL R12, R45, R28 ;  /* 0x0000001c2d0c7220 */ /* 0x000fc60000400000 */
[----:B------:R-:W-:Y:S01]  /*1130*/  @P0 FADD R9, R15, R8 ;  /* 0x000000080f090221 */ /* 0x000fe20000000000 */
[----:B------:R-:W-:-:S03]  /*1140*/  FFMA R12, R51, R25, R12 ;  /* 0x00000019330c7223 */ /* 0x000fc6000000000c */
[----:B------:R-:W-:Y:S01]  /*1150*/  @P0 FADD R62, R62, R9 ;  /* 0x000000093e3e0221 */ /* 0x000fe20000000000 */
[----:B0-----:R-:W-:-:S05]  /*1160*/  @!P0 IMAD.WIDE R4, R24, 0x4, R40 ;  /* 0x0000000418048825 */ /* 0x001fca00078e0228 */
[----:B------:R0:W-:Y:S02]  /*1170*/  @!P0 STG.E desc[UR12][R4.64], R8 ;  /* 0x0000000804008986 */ /* 0x0001e4000c10190c */
[----:B0-----:R-:W-:-:S05]  /*1180*/  @!P0 IMAD.WIDE R4, R24, 0x4, R38 ;  /* 0x0000000418048825 */ /* 0x001fca00078e0226 */
[----:B------:R4:W-:Y:S01]  /*1190*/  @!P0 STG.E desc[UR12][R4.64], R14 ;  /* 0x0000000e04008986 */ /* 0x0009e2000c10190c */
[----:B------:R-:W-:Y:S05]  /*11a0*/  @!P1 BRA `(.L_x_13) ;  /* 0x0000000800a89947 */ /* 0x000fea0003800000 */
[----:B----4-:R-:W-:Y:S01]  /*11b0*/  PRMT R4, R7, 0x9910, RZ ;  /* 0x0000991007047816 */ /* 0x010fe200000000ff */
[----:B------:R-:W-:-:S03]  /*11c0*/  FMUL R9, R53, R15 ;  /* 0x0000000f35097220 */ /* 0x000fc60000400000 */
[----:B------:R-:W-:Y:S01]  /*11d0*/  ISETP.NE.AND P2, PT, R4, R44, PT ;  /* 0x0000002c0400720c */ /* 0x000fe20003f45270 */
[----:B------:R-:W-:Y:S01]  /*11e0*/  FFMA R14, R14, R29, R9 ;  /* 0x0000001d0e0e7223 */ /* 0x000fe20000000009 */
[----:B------:R-:W-:Y:S01]  /*11f0*/  ISETP.NE.AND P1, PT, R4, R27, PT ;  /* 0x0000001b0400720c */ /* 0x000fe20003f25270 */
[----:B------:R-:W-:Y:S01]  /*1200*/  FMUL R27, R55, R25 ;  /* 0x00000019371b7220 */ /* 0x000fe20000400000 */
[----:B------:R-:W-:Y:S01]  /*1210*/  FSEL R5, R22, R21, !P2 ;  /* 0x0000001516057208 */ /* 0x000fe20005000000 */
[----:B------:R-:W-:Y:S01]  /*1220*/  @!P0 IMAD.WIDE R8, R23, 0x4, R38 ;  /* 0x0000000417088825 */ /* 0x000fe200078e0226 */
[----:B------:R-:W-:-:S03]  /*1230*/  FSEL R7, R46, R48, !P1 ;  /* 0x000000302e077208 */ /* 0x000fc60004800000 */
[----:B------:R-:W-:Y:S01]  /*1240*/  FFMA R16, R16, R29, R27 ;  /* 0x0000001d10107223 */ /* 0x000fe2000000001b */
[----:B------:R-:W-:Y:S01]  /*1250*/  FMUL R15, R12, R5 ;  /* 0x000000050c0f7220 */ /* 0x000fe20000400000 */
[----:B------:R-:W-:-:S04]  /*1260*/  @!P0 IMAD.WIDE R4, R23, 0x4, R42 ;  /* 0x0000000417048825 */ /* 0x000fc800078e022a */
[----:B------:R-:W-:Y:S01]  /*1270*/  FMUL R25, R26, R7 ;  /* 0x000000071a197220 */ /* 0x000fe20000400000 */
[----:B------:R0:W-:Y:S03]  /*1280*/  @!P0 STG.E desc[UR12][R4.64], R15 ;  /* 0x0000000f04008986 */ /* 0x0001e6000c10190c */
[----:B------:R-:W-:Y:S01]  /*1290*/  FFMA R7, R54, R25, R3 ;  /* 0x0000001936077223 */ /* 0x000fe20000000003 */
[----:B------:R-:W-:-:S04]  /*12a0*/  FADD R3, R16, R6 ;  /* 0x0000000610037221 */ /* 0x000fc80000000000 */
[----:B------:R-:W-:Y:S01]  /*12b0*/  FMUL R12, R3, R28 ;  /* 0x0000001c030c7220 */ /* 0x000fe20000400000 */
[----:B------:R-:W-:-:S03]  /*12c0*/  @P0 FADD R3, R15, R7 ;  /* 0x000000070f030221 */ /* 0x000fc60000000000 */
[----:B------:R-:W-:Y:S01]  /*12d0*/  FFMA R12, R51, R25, R12 ;  /* 0x00000019330c7223 */ /* 0x000fe2000000000c */
[----:B------:R-:W-:Y:S01]  /*12e0*/  @P0 FADD R62, R62, R3 ;  /* 0x000000033e3e0221 */ /* 0x000fe20000000000 */
[----:B0-----:R-:W-:-:S05]  /*12f0*/  @!P0 IMAD.WIDE R4, R23, 0x4, R40 ;  /* 0x0000000417048825 */ /* 0x001fca00078e0228 */
[----:B------:R0:W-:Y:S04]  /*1300*/  @!P0 STG.E desc[UR12][R4.64], R7 ;  /* 0x0000000704008986 */ /* 0x0001e8000c10190c */
[----:B------:R0:W-:Y:S01]  /*1310*/  @!P0 STG.E desc[UR12][R8.64], R14 ;  /* 0x0000000e08008986 */ /* 0x0001e2000c10190c */
[----:B------:R-:W-:Y:S05]  /*1320*/  BRA `(.L_x_13) ;  /* 0x0000000800487947 */ /* 0x000fea0003800000 */
.L_x_12:
[----:B------:R-:W-:-:S13]  /*1330*/  ISETP.NE.AND P1, PT, R47, 0x1, PT ;  /* 0x000000012f00780c */ /* 0x000fda0003f25270 */
[----:B------:R-:W-:Y:S05]  /*1340*/  @!P1 BRA `(.L_x_13) ;  /* 0x0000000800409947 */ /* 0x000fea0003800000 */
[C---:B------:R-:W-:Y:S01]  /*1350*/  IMAD.WIDE R44, R19.reuse, 0x4, R40 ;  /* 0x00000004132c7825 */ /* 0x040fe200078e0228 */
[----:B------:R-:W0:Y:S03]  /*1360*/  LDC R6, c[0x3][0x10] ;  /* 0x00c00400ff067b82 */ /* 0x000e260000000800 */
[----:B------:R-:W-:Y:S01]  /*1370*/  IMAD.WIDE R28, R19, 0x4, R42 ;  /* 0x00000004131c7825 */ /* 0x000fe200078e022a */
[----:B------:R-:W2:Y:S04]  /*1380*/  LDG.E R10, desc[UR12][R44.64] ;  /* 0x0000000c2c0a7981 */ /* 0x000ea8000c1e1900 */
[----:B------:R-:W3:Y:S01]  /*1390*/  LDG.E R11, desc[UR12][R28.64] ;  /* 0x0000000c1c0b7981 */ /* 0x000ee2000c1e1900 */
[----:B------:R-:W-:Y:S01]  /*13a0*/  PRMT R3, R3, 0x9910, RZ ;  /* 0x0000991003037816 */ /* 0x000fe200000000ff */
[----:B------:R-:W-:Y:S01]  /*13b0*/  FMUL R27, R53, R15 ;  /* 0x0000000f351b7220 */ /* 0x000fe20000400000 */
[----:B------:R-:W-:-:S02]  /*13c0*/  LOP3.LUT R5, R49, 0xff, RZ, 0xc0, !PT ;  /* 0x000000ff31057812 */ /* 0x000fc400078ec0ff */
[----:B------:R-:W-:Y:S02]  /*13d0*/  LOP3.LUT R4, R59, 0xff, RZ, 0xc0, !PT ;  /* 0x000000ff3b047812 */ /* 0x000fe400078ec0ff */
[C---:B------:R-:W-:Y:S02]  /*13e0*/  ISETP.NE.AND P2, PT, R3.reuse, R5, PT ;  /* 0x000000050300720c */ /* 0x040fe40003f45270 */
[----:B------:R-:W-:Y:S01]  /*13f0*/  ISETP.NE.AND P1, PT, R3, R4, PT ;  /* 0x000000040300720c */ /* 0x000fe20003f25270 */
[----:B------:R-:W-:Y:S01]  /*1400*/  FMUL R3, R55, R25 ;  /* 0x0000001937037220 */ /* 0x000fe20000400000 */
[----:B------:R-:W-:-:S05]  /*1410*/  FSEL R26, R46, R48, !P2 ;  /* 0x000000302e1a7208 */ /* 0x000fca0005000000 */
[----:B------:R-:W-:Y:S01]  /*1420*/  FMUL R25, R13, R26 ;  /* 0x0000001a0d197220 */ /* 0x000fe20000400000 */
[-C--:B0-----:R-:W-:Y:S01]  /*1430*/  FFMA R16, R16, R6.reuse, R3 ;  /* 0x0000000610107223 */ /* 0x081fe20000000003 */
[----:B------:R-:W-:Y:S01]  /*1440*/  FSEL R3, R22, R21, !P1 ;  /* 0x0000001516037208 */ /* 0x000fe20004800000 */
[----:B------:R-:W-:-:S04]  /*1450*/  FFMA R14, R14, R6, R27 ;  /* 0x000000060e0e7223 */ /* 0x000fc8000000001b */
[----:B------:R-:W-:Y:S01]  /*1460*/  FMUL R15, R12, R3 ;  /* 0x000000030c0f7220 */ /* 0x000fe20000400000 */
[----:B--2---:R-:W-:-:S04]  /*1470*/  FMUL R13, R10, R6 ;  /* 0x000000060a0d7220 */ /* 0x004fc80000400000 */
[----:B---3--:R-:W-:-:S04]  /*1480*/  FFMA R13, R56, R11, R13 ;  /* 0x0000000b380d7223 */ /* 0x008fc8000000000d */
[----:B------:R-:W-:-:S04]  /*1490*/  FMUL R3, R13, R6 ;  /* 0x000000060d037220 */ /* 0x000fc80000400000 */
[----:B------:R-:W-:-:S04]  /*14a0*/  FFMA R3, R54, R25, R3 ;  /* 0x0000001936037223 */ /* 0x000fc80000000003 */
[----:B------:R-:W-:-:S04]  /*14b0*/  @P0 FADD R27, R15, R3 ;  /* 0x000000030f1b0221 */ /* 0x000fc80000000000 */
[----:B------:R-:W-:Y:S01]  /*14c0*/  @P0 FADD R62, R62, R27 ;  /* 0x0000001b3e3e0221 */ /* 0x000fe20000000000 */
[----:B------:R-:W-:-:S05]  /*14d0*/  IMAD.WIDE R26, R19, 0x4, R38 ;  /* 0x00000004131a7825 */ /* 0x000fca00078e0226 */
[----:B------:R-:W2:Y:S01]  /*14e0*/  LDG.E R67, desc[UR12][R26.64] ;  /* 0x0000000c1a437981 */ /* 0x000ea2000c1e1900 */
[----:B------:R-:W-:-:S03]  /*14f0*/  FADD R13, R16, R13 ;  /* 0x0000000d100d7221 */ /* 0x000fc60000000000 */
[----:B------:R-:W-:Y:S04]  /*1500*/  @!P0 STG.E desc[UR12][R28.64], R15 ;  /* 0x0000000f1c008986 */ /* 0x000fe8000c10190c */
[----:B------:R0:W-:Y:S04]  /*1510*/  @!P0 STG.E desc[UR12][R44.64], R3 ;  /* 0x000000032c008986 */ /* 0x0001e8000c10190c */
[----:B------:R1:W-:Y:S01]  /*1520*/  @!P0 STG.E desc[UR12][R26.64], R14 ;  /* 0x0000000e1a008986 */ /* 0x0003e2000c10190c */
[----:B0-----:R-:W0:Y:S02]  /*1530*/  LDC R3, c[0x3][0xc] ;  /* 0x00c00300ff037b82 */ /* 0x001e240000000800 */
[----:B0-----:R-:W-:Y:S01]  /*1540*/  FMUL R68, R13, R3 ;  /* 0x000000030d447220 */ /* 0x001fe20000400000 */
[----:B--2---:R-:W-:Y:S01]  /*1550*/  FADD R12, R10, R67 ;  /* 0x000000430a0c7221 */ /* 0x004fe20000000000 */
[----:B------:R-:W-:-:S03]  /*1560*/  IADD3 R67, PT, PT, R47, 0x2, RZ ;  /* 0x000000022f437810 */ /* 0x000fc60007ffe0ff */
[----:B------:R-:W-:Y:S01]  /*1570*/  FMUL R12, R12, R3 ;  /* 0x000000030c0c7220 */ /* 0x000fe20000400000 */
[----:B------:R-:W-:-:S03]  /*1580*/  ISETP.NE.AND P1, PT, R67, 0x2, PT ;  /* 0x000000024300780c */ /* 0x000fc60003f25270 */
[----:B------:R-:W-:Y:S01]  /*1590*/  FFMA R13, R52, R11, R12 ;  /* 0x0000000b340d7223 */ /* 0x000fe2000000000c */
[----:B------:R-:W-:-:S09]  /*15a0*/  FFMA R12, R51, R25, R68 ;  /* 0x00000019330c7223 */ /* 0x000fd20000000044 */
[----:B-1----:R-:W-:Y:S05]  /*15b0*/  @!P1 BRA `(.L_x_13) ;  /* 0x0000000400a49947 */ /* 0x002fea0003800000 */
[----:B------:R-:W-:Y:S01]  /*15c0*/  MOV R11, UR4 ;  /* 0x00000004000b7c02 */ /* 0x000fe20008000f00 */
[----:B------:R-:W-:Y:S01]  /*15d0*/  FMUL R25, R55, R25 ;  /* 0x0000001937197220 */ /* 0x000fe20000400000 */
[----:B------:R-:W-:Y:S01]  /*15e0*/  FMUL R15, R53, R15 ;  /* 0x0000000f350f7220 */ /* 0x000fe20000400000 */
[----:B------:R-:W-:Y:S02]  /*15f0*/  ISETP.NE.AND P2, PT, R67, 0x1, PT ;  /* 0x000000014300780c */ /* 0x000fe40003f45270 */
[----:B------:R-:W-:Y:S01]  /*1600*/  IMAD.WIDE R44, R11, 0x4, R44 ;  /* 0x000000040b2c7825 */ /* 0x000fe200078e022c */
[----:B------:R-:W-:-:S03]  /*1610*/  PRMT R9, R9, 0x9910, RZ ;  /* 0x0000991009097816 */ /* 0x000fc600000000ff */
[-C--:B------:R-:W-:Y:S01]  /*1620*/  FFMA R16, R16, R6.reuse, R25 ;  /* 0x0000000610107223 */ /* 0x080fe20000000019 */
[----:B------:R-:W-:Y:S01]  /*1630*/  FFMA R14, R14, R6, R15 ;  /* 0x000000060e0e7223 */ /* 0x000fe2000000000f */
[----:B------:R-:W-:Y:S01]  /*1640*/  IMAD.WIDE R28, R11, 0x4, R28 ;  /* 0x000000040b1c7825 */ /* 0x000fe200078e021c */
[----:B------:R-:W2:Y:S04]  /*1650*/  LDG.E R10, desc[UR12][R44.64] ;  /* 0x0000000c2c0a7981 */ /* 0x000ea8000c1e1900 */
[----:B------:R-:W3:Y:S01]  /*1660*/  LDG.E R11, desc[UR12][R28.64] ;  /* 0x0000000c1c0b7981 */ /* 0x000ee2000c1e1900 */
[C---:B------:R-:W-:Y:S02]  /*1670*/  ISETP.NE.AND P3, PT, R9.reuse, R5, PT ;  /* 0x000000050900720c */ /* 0x040fe40003f65270 */
[----:B------:R-:W-:-:S02]  /*1680*/  ISETP.NE.AND P1, PT, R9, R4, PT ;  /* 0x000000040900720c */ /* 0x000fc40003f25270 */
[----:B------:R-:W-:Y:S02]  /*1690*/  MOV R9, UR4 ;  /* 0x0000000400097c02 */ /* 0x000fe40008000f00 */
[----:B------:R-:W-:Y:S02]  /*16a0*/  FSEL R68, R46, R48, !P3 ;  /* 0x000000302e447208 */ /* 0x000fe40005800000 */
[----:B------:R-:W-:Y:S01]  /*16b0*/  FSEL R15, R22, R21, !P1 ;  /* 0x00000015160f7208 */ /* 0x000fe20004800000 */
[----:B------:R-:W-:-:S04]  /*16c0*/  IMAD.WIDE R26, R9, 0x4, R26 ;  /* 0x00000004091a7825 */ /* 0x000fc800078e021a */
[----:B------:R-:W-:Y:S01]  /*16d0*/  FMUL R25, R13, R68 ;  /* 0x000000440d197220 */ /* 0x000fe20000400000 */
[----:B------:R-:W-:Y:S01]  /*16e0*/  FMUL R15, R12, R15 ;  /* 0x0000000f0c0f7220 */ /* 0x000fe20000400000 */
[----:B------:R-:W4:Y:S04]  /*16f0*/  LDG.E R13, desc[UR12][R26.64] ;  /* 0x0000000c1a0d7981 */ /* 0x000f28000c1e1900 */
[----:B------:R0:W-:Y:S01]  /*1700*/  @!P0 STG.E desc[UR12][R28.64], R15 ;  /* 0x0000000f1c008986 */ /* 0x0001e2000c10190c */
[----:B--2---:R-:W-:-:S04]  /*1710*/  FMUL R9, R10, R6 ;  /* 0x000000060a097220 */ /* 0x004fc80000400000 */
[----:B---3--:R-:W-:-:S04]  /*1720*/  FFMA R9, R56, R11, R9 ;  /* 0x0000000b38097223 */ /* 0x008fc80000000009 */
[----:B------:R-:W-:Y:S01]  /*1730*/  FMUL R67, R9, R6 ;  /* 0x0000000609437220 */ /* 0x000fe20000400000 */
[----:B------:R-:W-:-:S03]  /*1740*/  FADD R68, R16, R9 ;  /* 0x0000000910447221 */ /* 0x000fc60000000000 */
[----:B------:R-:W-:Y:S01]  /*1750*/  FFMA R67, R54, R25, R67 ;  /* 0x0000001936437223 */ /* 0x000fe20000000043 */
[----:B------:R-:W-:-:S04]  /*1760*/  FMUL R68, R68, R3 ;  /* 0x0000000344447220 */ /* 0x000fc80000400000 */
[----:B------:R0:W-:Y:S01]  /*1770*/  @!P0 STG.E desc[UR12][R44.64], R67 ;  /* 0x000000432c008986 */ /* 0x0001e2000c10190c */
[----:B----4-:R-:W-:-:S03]  /*1780*/  FADD R12, R10, R13 ;  /* 0x0000000d0a0c7221 */ /* 0x010fc60000000000 */
[----:B------:R0:W-:Y:S01]  /*1790*/  @!P0 STG.E desc[UR12][R26.64], R14 ;  /* 0x0000000e1a008986 */ /* 0x0001e2000c10190c */
[----:B------:R-:W-:Y:S01]  /*17a0*/  FMUL R13, R12, R3 ;  /* 0x000000030c0d7220 */ /* 0x000fe20000400000 */
[----:B------:R-:W-:-:S03]  /*17b0*/  FFMA R12, R51, R25, R68 ;  /* 0x00000019330c7223 */ /* 0x000fc60000000044 */
[----:B------:R-:W-:Y:S01]  /*17c0*/  FFMA R13, R52, R11, R13 ;  /* 0x0000000b340d7223 */ /* 0x000fe2000000000d */
[----:B------:R-:W-:-:S04]  /*17d0*/  @P0 FADD R67, R15, R67 ;  /* 0x000000430f430221 */ /* 0x000fc80000000000 */
[----:B------:R-:W-:Y:S01]  /*17e0*/  @P0 FADD R62, R62, R67 ;  /* 0x000000433e3e0221 */ /* 0x000fe20000000000 */
[----:B------:R-:W-:Y:S06]  /*17f0*/  @!P2 BRA `(.L_x_13) ;  /* 0x000000040014a947 */ /* 0x000fec0003800000 */
[----:B------:R-:W-:Y:S01]  /*1800*/  MOV R9, UR4 ;  /* 0x0000000400097c02 */ /* 0x000fe20008000f00 */
[----:B------:R-:W-:Y:S01]  /*1810*/  FMUL R25, R55, R25 ;  /* 0x0000001937197220 */ /* 0x000fe20000400000 */
[----:B------:R-:W-:-:S03]  /*1820*/  MOV R11, UR4 ;  /* 0x00000004000b7c02 */ /* 0x000fc60008000f00 */
[----:B0-----:R-:W-:Y:S01]  /*1830*/  IMAD.WIDE R44, R9, 0x4, R44 ;  /* 0x00000004092c7825 */ /* 0x001fe200078e022c */
[----:B------:R-:W-:-:S03]  /*1840*/  PRMT R8, R8, 0x9910, RZ ;  /* 0x0000991008087816 */ /* 0x000fc600000000ff */
[----:B------:R-:W-:Y:S01]  /*1850*/  FFMA R16, R16, R6, R25 ;  /* 0x0000000610107223 */ /* 0x000fe20000000019 */
[----:B------:R-:W-:Y:S01]  /*1860*/  IMAD.WIDE R28, R9, 0x4, R28 ;  /* 0x00000004091c7825 */ /* 0x000fe200078e021c */
[----:B------:R-:W2:Y:S03]  /*1870*/  LDG.E R10, desc[UR12][R44.64] ;  /* 0x0000000c2c0a7981 */ /* 0x000ea6000c1e1900 */
[----:B------:R-:W-:Y:S02]  /*1880*/  IMAD.WIDE R26, R11, 0x4, R26 ;  /* 0x000000040b1a7825 */ /* 0x000fe400078e021a */
[----:B------:R-:W3:Y:S04]  /*1890*/  LDG.E R11, desc[UR12][R28.64] ;  /* 0x0000000c1c0b7981 */ /* 0x000ee8000c1e1900 */
[----:B------:R-:W4:Y:S01]  /*18a0*/  LDG.E R9, desc[UR12][R26.64] ;  /* 0x0000000c1a097981 */ /* 0x000f22000c1e1900 */
[----:B------:R-:W-:-:S02]  /*18b0*/  ISETP.NE.AND P2, PT, R8, R5, PT ;  /* 0x000000050800720c */ /* 0x000fc40003f45270 */
[----:B------:R-:W-:Y:S02]  /*18c0*/  ISETP.NE.AND P1, PT, R8, R4, PT ;  /* 0x000000040800720c */ /* 0x000fe40003f25270 */
[----:B------:R-:W-:Y:S01]  /*18d0*/  FSEL R8, R46, R48, !P2 ;  /* 0x000000302e087208 */ /* 0x000fe20005000000 */
[----:B------:R-:W-:-:S04]  /*18e0*/  FMUL R15, R53, R15 ;  /* 0x0000000f350f7220 */ /* 0x000fc80000400000 */
[----:B------:R-:W-:Y:S01]  /*18f0*/  FMUL R25, R13, R8 ;  /* 0x000000080d197220 */ /* 0x000fe20000400000 */
[----:B------:R-:W-:Y:S01]  /*1900*/  FFMA R14, R14, R6, R15 ;  /* 0x000000060e0e7223 */ /* 0x000fe2000000000f */
[----:B------:R-:W-:-:S05]  /*1910*/  FSEL R15, R22, R21, !P1 ;  /* 0x00000015160f7208 */ /* 0x000fca0004800000 */
[----:B------:R-:W-:-:S05]  /*1920*/  FMUL R15, R12, R15 ;  /* 0x0000000f0c0f7220 */ /* 0x000fca0000400000 */
[----:B------:R1:W-:Y:S01]  /*1930*/  @!P0 STG.E desc[UR12][R28.64], R15 ;  /* 0x0000000f1c008986 */ /* 0x0003e2000c10190c */
[----:B------:R-:W-:Y:S01]  /*1940*/  ISETP.NE.AND P1, PT, R47, -0x2, PT ;  /* 0xfffffffe2f00780c */ /* 0x000fe20003f25270 */
[----:B--2---:R-:W-:-:S04]  /*1950*/  FMUL R13, R10, R6 ;  /* 0x000000060a0d7220 */ /* 0x004fc80000400000 */
[----:B---3--:R-:W-:-:S04]  /*1960*/  FFMA R13, R56, R11, R13 ;  /* 0x0000000b380d7223 */ /* 0x008fc8000000000d */
[----:B------:R-:W-:-:S04]  /*1970*/  FMUL R67, R13, R6 ;  /* 0x000000060d437220 */ /* 0x000fc80000400000 */
[----:B------:R-:W-:-:S05]  /*1980*/  FFMA R68, R54, R25, R67 ;  /* 0x0000001936447223 */ /* 0x000fca0000000043 */
[----:B------:R1:W-:Y:S04]  /*1990*/  @!P0 STG.E desc[UR12][R44.64], R68 ;  /* 0x000000442c008986 */ /* 0x0003e8000c10190c */
[----:B------:R1:W-:Y:S01]  /*19a0*/  @!P0 STG.E desc[UR12][R26.64], R14 ;  /* 0x0000000e1a008986 */ /* 0x0003e2000c10190c */
[----:B----4-:R-:W-:Y:S01]  /*19b0*/  FADD R8, R10, R9 ;  /* 0x000000090a087221 */ /* 0x010fe20000000000 */
[----:B------:R-:W-:Y:S01]  /*19c0*/  FADD R12, R16, R13 ;  /* 0x0000000d100c7221 */ /* 0x000fe20000000000 */
[----:B------:R-:W-:Y:S02]  /*19d0*/  @P0 FADD R67, R15, R68 ;  /* 0x000000440f430221 */ /* 0x000fe40000000000 */
[-C--:B------:R-:W-:Y:S01]  /*19e0*/  FMUL R13, R8, R3.reuse ;  /* 0x00000003080d7220 */ /* 0x080fe20000400000 */
[----:B------:R-:W-:Y:S01]  /*19f0*/  FMUL R12, R12, R3 ;  /* 0x000000030c0c7220 */ /* 0x000fe20000400000 */
[----:B------:R-:W-:-:S02]  /*1a00*/  @P0 FADD R62, R62, R67 ;  /* 0x000000433e3e0221 */ /* 0x000fc40000000000 */
[----:B------:R-:W-:Y:S01]  /*1a10*/  FFMA R13, R52, R11, R13 ;  /* 0x0000000b340d7223 */ /* 0x000fe2000000000d */
[----:B------:R-:W-:Y:S01]  /*1a20*/  FFMA R12, R51, R25, R12 ;  /* 0x00000019330c7223 */ /* 0x000fe2000000000c */
[----:B------:R-:W-:Y:S06]  /*1a30*/  @!P1 BRA `(.L_x_13) ;  /* 0x0000000000849947 */ /* 0x000fec0003800000 */
[----:B------:R-:W-:-:S05]  /*1a40*/  MOV R9, UR4 ;  /* 0x0000000400097c02 */ /* 0x000fca0008000f00 */
[----:B-1----:R-:W-:-:S04]  /*1a50*/  IMAD.WIDE R44, R9, 0x4, R44 ;  /* 0x00000004092c7825 */ /* 0x002fc800078e022c */
[----:B------:R-:W-:Y:S01]  /*1a60*/  IMAD.WIDE R28, R9, 0x4, R28 ;  /* 0x00000004091c7825 */ /* 0x000fe200078e021c */
[----:B------:R-:W2:Y:S01]  /*1a70*/  LDG.E R10, desc[UR12][R44.64] ;  /* 0x0000000c2c0a7981 */ /* 0x000ea2000c1e1900 */
[----:B------:R-:W-:-:S03]  /*1a80*/  PRMT R7, R7, 0x9910, RZ ;  /* 0x0000991007077816 */ /* 0x000fc600000000ff */
[----:B------:R-:W3:Y:S01]  /*1a90*/  LDG.E R11, desc[UR12][R28.64] ;  /* 0x0000000c1c0b7981 */ /* 0x000ee2000c1e1900 */
[----:B------:R-:W-:Y:S01]  /*1aa0*/  ISETP.NE.AND P1, PT, R7, R4, PT ;  /* 0x000000040700720c */ /* 0x000fe20003f25270 */
[----:B------:R-:W-:-:S04]  /*1ab0*/  IMAD.WIDE R26, R9, 0x4, R26 ;  /* 0x00000004091a7825 */ /* 0x000fc800078e021a */
[----:B------:R-:W-:Y:S01]  /*1ac0*/  FMUL R67, R53, R15 ;  /* 0x0000000f35437220 */ /* 0x000fe20000400000 */
[----:B------:R-:W-:-:S05]  /*1ad0*/  FSEL R9, R22, R21, !P1 ;  /* 0x0000001516097208 */ /* 0x000fca0004800000 */
[----:B------:R-:W-:Y:S02]  /*1ae0*/  FMUL R15, R12, R9 ;  /* 0x000000090c0f7220 */ /* 0x000fe40000400000 */
[----:B------:R-:W4:Y:S01]  /*1af0*/  LDG.E R9, desc[UR12][R26.64] ;  /* 0x0000000c1a097981 */ /* 0x000f22000c1e1900 */
[----:B------:R-:W-:Y:S01]  /*1b00*/  ISETP.NE.AND P1, PT, R7, R5, PT ;  /* 0x000000050700720c */ /* 0x000fe20003f25270 */
[----:B------:R-:W-:Y:S01]  /*1b10*/  FFMA R14, R14, R6, R67 ;  /* 0x000000060e0e7223 */ /* 0x000fe20000000043 */
[----:B------:R-:W-:Y:S01]  /*1b20*/  FMUL R67, R55, R25 ;  /* 0x0000001937437220 */ /* 0x000fe20000400000 */
[----:B------:R0:W-:Y:S01]  /*1b30*/  @!P0 STG.E desc[UR12][R28.64], R15 ;  /* 0x0000000f1c008986 */ /* 0x0001e2000c10190c */
[----:B------:R-:W-:Y:S02]  /*1b40*/  FSEL R4, R46, R48, !P1 ;  /* 0x000000302e047208 */ /* 0x000fe40004800000 */
[----:B------:R-:W-:-:S03]  /*1b50*/  FFMA R16, R16, R6, R67 ;  /* 0x0000000610107223 */ /* 0x000fc60000000043 */
[----:B------:R-:W-:Y:S01]  /*1b60*/  FMUL R25, R13, R4 ;  /* 0x000000040d197220 */ /* 0x000fe20000400000 */
[----:B--2---:R-:W-:-:S04]  /*1b70*/  FMUL R5, R10, R6 ;  /* 0x000000060a057220 */ /* 0x004fc80000400000 */
[----:B---3--:R-:W-:-:S04]  /*1b80*/  FFMA R5, R56, R11, R5 ;  /* 0x0000000b38057223 */ /* 0x008fc80000000005 */
[----:B------:R-:W-:Y:S01]  /*1b90*/  FMUL R7, R5, R6 ;  /* 0x0000000605077220 */ /* 0x000fe20000400000 */
[----:B------:R-:W-:-:S03]  /*1ba0*/  FADD R6, R16, R5 ;  /* 0x0000000510067221 */ /* 0x000fc60000000000 */
[----:B------:R-:W-:Y:S01]  /*1bb0*/  FFMA R7, R54, R25, R7 ;  /* 0x0000001936077223 */ /* 0x000fe20000000007 */
[----:B------:R-:W-:Y:S01]  /*1bc0*/  FMUL R6, R6, R3 ;  /* 0x0000000306067220 */ /* 0x000fe20000400000 */
[----:B----4-:R-:W-:-:S03]  /*1bd0*/  FADD R4, R10, R9 ;  /* 0x000000090a047221 */ /* 0x010fc60000000000 */
[----:B------:R0:W-:Y:S01]  /*1be0*/  @!P0 STG.E desc[UR12][R44.64], R7 ;  /* 0x000000072c008986 */ /* 0x0001e2000c10190c */
[----:B------:R-:W-:Y:S01]  /*1bf0*/  @P0 FADD R5, R15, R7 ;  /* 0x000000070f050221 */ /* 0x000fe20000000000 */
[----:B------:R-:W-:Y:S01]  /*1c00*/  FFMA R12, R51, R25, R6 ;  /* 0x00000019330c7223 */ /* 0x000fe20000000006 */
[----:B------:R-:W-:Y:S01]  /*1c10*/  FMUL R13, R4, R3 ;  /* 0x00000003040d7220 */ /* 0x000fe20000400000 */
[----:B------:R0:W-:Y:S01]  /*1c20*/  @!P0 STG.E desc[UR12][R26.64], R14 ;  /* 0x0000000e1a008986 */ /* 0x0001e2000c10190c */
[----:B------:R-:W-:Y:S02]  /*1c30*/  @P0 FADD R62, R62, R5 ;  /* 0x000000053e3e0221 */ /* 0x000fe40000000000 */
[----:B------:R-:W-:-:S07]  /*1c40*/  FFMA R13, R52, R11, R13 ;  /* 0x0000000b340d7223 */ /* 0x000fce000000000d */
.L_x_13:
[----:B------:R-:W-:Y:S05]  /*1c50*/  BSYNC.RECONVERGENT B3 ;  /* 0x0000000000037941 */ /* 0x000fea0003800200 */
.L_x_11:
[----:B------:R-:W5:Y:S01]  /*1c60*/  LDCU UR5, c[0x3][0x30] ;  /* 0x00c00600ff0577ac */ /* 0x000f620008000800 */
[----:B------:R-:W-:Y:S01]  /*1c70*/  IADD3 R17, PT, PT, R17, 0x1, RZ ;  /* 0x0000000111117810 */ /* 0x000fe20007ffe0ff */
[----:B0-234-:R-:W-:Y:S01]  /*1c80*/  IMAD.U32 R4, RZ, RZ, UR4 ;  /* 0x00000004ff047e24 */ /* 0x01dfe2000f8e00ff */
[----:B------:R-:W-:Y:S02]  /*1c90*/  MOV R3, UR4 ;  /* 0x0000000400037c02 */ /* 0x000fe40008000f00 */
[----:B------:R-:W-:Y:S02]  /*1ca0*/  ISETP.NE.AND P1, PT, R17, RZ, PT ;  /* 0x000000ff1100720c */ /* 0x000fe40003f25270 */
[----:B------:R-:W-:Y:S02]  /*1cb0*/  MOV R5, UR4 ;  /* 0x0000000400057c02 */ /* 0x000fe40008000f00 */
[----:B------:R-:W-:Y:S02]  /*1cc0*/  MOV R6, UR4 ;  /* 0x0000000400067c02 */ /* 0x000fe40008000f00 */
[----:B------:R-:W-:-:S02]  /*1cd0*/  LEA R18, R3, R18, 0x2 ;  /* 0x0000001203127211 */ /* 0x000fc400078e10ff */
[----:B------:R-:W-:Y:S02]  /*1ce0*/  LEA R24, R5, R24, 0x2 ;  /* 0x0000001805187211 */ /* 0x000fe400078e10ff */
[----:B------:R-:W-:Y:S02]  /*1cf0*/  LEA R23, R4, R23, 0x2 ;  /* 0x0000001704177211 */ /* 0x000fe400078e10ff */
[----:B------:R-:W-:Y:S02]  /*1d00*/  LEA R19, R6, R19, 0x2 ;  /* 0x0000001306137211 */ /* 0x000fe400078e10ff */
[----:B-----5:R-:W-:Y:S02]  /*1d10*/  IADD3 R20, PT, PT, R20, UR5, RZ ;  /* 0x0000000514147c10 */ /* 0x020fe4000fffe0ff */
[----:B------:R-:W-:Y:S01]  /*1d20*/  IADD3 R47, PT, PT, R47, 0x4, RZ ;  /* 0x000000042f2f7810 */ /* 0x000fe20007ffe0ff */
[----:B------:R-:W-:Y:S06]  /*1d30*/  @P1 BRA `(.L_x_14) ;  /* 0xffffffec00941947 */ /* 0x000fec000383ffff */
.L_x_6:
[----:B------:R-:W-:Y:S05]  /*1d40*/  BSYNC.RECONVERGENT B2 ;  /* 0x0000000000027941 */ /* 0x000fea0003800200 */
.L_x_5:
[----:B------:R-:W-:Y:S02]  /*1d50*/  IADD3 R58, PT, PT, R58, 0x1, RZ ;  /* 0x000000013a3a7810 */ /* 0x000fe40007ffe0ff */
[----:B------:R-:W-:Y:S02]  /*1d60*/  PRMT R59, R69, 0x7610, R59 ;  /* 0x00007610453b7816 */ /* 0x000fe4000000003b */
[----:B------:R-:W-:Y:S02]  /*1d70*/  ISETP.NE.AND P0, PT, R58, R60, PT ;  /* 0x0000003c3a00720c */ /* 0x000fe40003f05270 */
[----:B-1----:R-:W-:-:S11]  /*1d80*/  PRMT R14, R49, 0x7632, R14 ;  /* 0x00007632310e7816 */ /* 0x002fd6000000000e */
[----:B------:R-:W-:Y:S05]  /*1d90*/  @P0 BRA `(.L_x_15) ;  /* 0xffffffe400ec0947 */ /* 0x000fea000383ffff */
[----:B------:R-:W-:Y:S05]  /*1da0*/  BSYNC.RECONVERGENT B1 ;  /* 0x0000000000017941 */ /* 0x000fea0003800200 */
.L_x_4:
[----:B------:R-:W0:Y:S01]  /*1db0*/  S2UR UR8, SR_CgaCtaId ;  /* 0x00000000000879c3 */ /* 0x000e220000008800 */
[----:B------:R-:W1:Y:S01]  /*1dc0*/  S2R R4, SR_TID.X ;  /* 0x0000000000047919 */ /* 0x000e620000002100 */
[----:B------:R-:W-:Y:S01]  /*1dd0*/  UMOV UR5, 0x400 ;  /* 0x0000040000057882 */ /* 0x000fe20000000000 */
[----:B------:R-:W-:Y:S01]  /*1de0*/  UMOV UR6, 0x400 ;  /* 0x0000040000067882 */ /* 0x000fe20000000000 */
[----:B------:R-:W-:Y:S01]  /*1df0*/  UIADD3 UR9, UPT, UPT, UR5, 0x400, URZ ;  /* 0x0000040005097890 */ /* 0x000fe2000fffe0ff */
[----:B------:R-:W2:Y:S01]  /*1e00*/  S2R R3, SR_TID.X ;  /* 0x0000000000037919 */ /* 0x000ea20000002100 */
[----:B------:R-:W-:Y:S02]  /*1e10*/  SHF.L.U32 R60, R60, 0x1, RZ ;  /* 0x000000013c3c7819 */ /* 0x000fe400000006ff */
[----:B------:R-:W3:Y:S01]  /*1e20*/  S2UR UR7, SR_CgaCtaId ;  /* 0x00000000000779c3 */ /* 0x000ee20000008800 */
[----:B------:R-:W-:Y:S02]  /*1e30*/  PRMT R14, R49, 0x7632, R14 ;  /* 0x00007632310e7816 */ /* 0x000fe4000000000e */
[----:B------:R-:W-:-:S05]  /*1e40*/  PRMT R59, R69, 0x7610, R59 ;  /* 0x00007610453b7816 */ /* 0x000fca000000003b */
[----:B------:R-:W4:Y:S01]  /*1e50*/  LDC R8, c[0x0][0x360] ;  /* 0x0000d800ff087b82 */ /* 0x000f220000000800 */
[----:B0-----:R-:W-:Y:S02]  /*1e60*/  ULEA UR10, UR8, UR5, 0x18 ;  /* 0x00000005080a7291 */ /* 0x001fe4000f8ec0ff */
[----:B------:R-:W-:Y:S02]  /*1e70*/  UIADD3 UR5, UPT, UPT, UR6, 0x800, URZ ;  /* 0x0000080006057890 */ /* 0x000fe4000fffe0ff */
[----:B------:R-:W-:Y:S02]  /*1e80*/  UIADD3 UR6, UPT, UPT, UR6, 0xc00, URZ ;  /* 0x00000c0006067890 */ /* 0x000fe4000fffe0ff */
[----:B------:R-:W-:Y:S02]  /*1e90*/  ULEA UR9, UR8, UR9, 0x18 ;  /* 0x0000000908097291 */ /* 0x000fe4000f8ec0ff */
[----:B---3--:R-:W-:Y:S01]  /*1ea0*/  ULEA UR5, UR7, UR5, 0x18 ;  /* 0x0000000507057291 */ /* 0x008fe2000f8ec0ff */
[----:B-1----:R-:W-:Y:S01]  /*1eb0*/  LEA R11, R4, UR10, 0x2 ;  /* 0x0000000a040b7c11 */ /* 0x002fe2000f8e10ff */
[----:B------:R-:W-:-:S02]  /*1ec0*/  ULEA UR6, UR7, UR6, 0x18 ;  /* 0x0000000607067291 */ /* 0x000fc4000f8ec0ff */
[----:B------:R-:W-:Y:S02]  /*1ed0*/  LEA R9, R4, UR9, 0x2 ;  /* 0x0000000904097c11 */ /* 0x000fe4000f8e10ff */
[C---:B--2---:R-:W-:Y:S01]  /*1ee0*/  LEA R4, R3.reuse, UR5, 0x2 ;  /* 0x0000000503047c11 */ /* 0x044fe2000f8e10ff */
[----:B-----5:R0:W-:Y:S01]  /*1ef0*/  STS [R11], R2 ;  /* 0x000000020b007388 */ /* 0x0201e20000000800 */
[----:B------:R-:W-:Y:S01]  /*1f00*/  LEA R3, R3, UR6, 0x2 ;  /* 0x0000000603037c11 */ /* 0x000fe2000f8e10ff */
[C---:B----4-:R-:W-:Y:S01]  /*1f10*/  IMAD R7, R8.reuse, 0x4, R9 ;  /* 0x0000000408077824 */ /* 0x050fe200078e0209 */
[C---:B------:R-:W-:Y:S01]  /*1f20*/  LEA R5, R8.reuse, R11, 0x2 ;  /* 0x0000000b08057211 */ /* 0x040fe200078e10ff */
[----:B------:R0:W-:Y:S01]  /*1f30*/  STS [R9], R56 ;  /* 0x0000003809007388 */ /* 0x0001e20000000800 */
[C---:B------:R-:W-:Y:S02]  /*1f40*/  LEA R6, R8.reuse, R4, 0x2 ;  /* 0x0000000408067211 */ /* 0x040fe400078e10ff */
[----:B------:R-:W-:Y:S01]  /*1f50*/  LEA R8, R8, R3, 0x2 ;  /* 0x0000000308087211 */ /* 0x000fe200078e10ff */
[----:B------:R0:W-:Y:S04]  /*1f60*/  STS [R4], R55 ;  /* 0x0000003704007388 */ /* 0x0001e80000000800 */
[----:B------:R0:W-:Y:S04]  /*1f70*/  STS [R3], R52 ;  /* 0x0000003403007388 */ /* 0x0001e80000000800 */
[----:B------:R0:W-:Y:S04]  /*1f80*/  STS [R5], R0 ;  /* 0x0000000005007388 */ /* 0x0001e80000000800 */
[----:B------:R0:W-:Y:S04]  /*1f90*/  STS [R7], R54 ;  /* 0x0000003607007388 */ /* 0x0001e80000000800 */
[----:B------:R0:W-:Y:S04]  /*1fa0*/  STS [R6], R53 ;  /* 0x0000003506007388 */ /* 0x0001e80000000800 */
[----:B------:R0:W-:Y:S02]  /*1fb0*/  STS [R8], R51 ;  /* 0x0000003308007388 */ /* 0x0001e40000000800 */
.L_x_1:
[----:B------:R-:W-:Y:S05]  /*1fc0*/  BSYNC.RECONVERGENT B0 ;  /* 0x0000000000007941 */ /* 0x000fea0003800200 */
.L_x_0:
[----:B------:R-:W-:Y:S01]  /*1fd0*/  ISETP.GE.AND P0, PT, R60, R64, PT ;  /* 0x000000403c00720c */ /* 0x000fe20003f06270 */
[----:B------:R-:W-:-:S12]  /*1fe0*/  BSSY.RECONVERGENT B0, `(.L_x_16) ;  /* 0x00000e3000007945 */ /* 0x000fd80003800200 */
[----:B------:R-:W-:Y:S05]  /*1ff0*/  @P0 BRA `(.L_x_17) ;  /* 0x0000000c00840947 */ /* 0x000fea0003800000 */
[----:B------:R-:W1:Y:S01]  /*2000*/  LDCU UR5, c[0x3][URZ] ;  /* 0x00c00000ff0577ac */ /* 0x000e620008000800 */
[----:B0----5:R-:W-:Y:S01]  /*2010*/  I2FP.F32.S32 R4, R63 ;  /* 0x0000003f00047245 */ /* 0x021fe20000201400 */
[----:B------:R-:W-:Y:S03]  /*2020*/  BSSY.RECONVERGENT B1, `(.L_x_18) ;  /* 0x0000010000017945 */ /* 0x000fe60003800200 */
[----:B------:R-:W0:Y:S01]  /*2030*/  MUFU.RCP R0, R4 ;  /* 0x0000000400007308 */ /* 0x000e220000001000 */
[----:B-1----:R-:W-:-:S07]  /*2040*/  MOV R5, UR5 ;  /* 0x0000000500057c02 */ /* 0x002fce0008000f00 */
[----:B------:R-:W1:Y:S01]  /*2050*/  FCHK P0, R5, R4 ;  /* 0x0000000405007302 */ /* 0x000e620000000000 */
[----:B0-----:R-:W-:-:S04]  /*2060*/  FFMA R3, -R4, R0, 1 ;  /* 0x3f80000004037423 */ /* 0x001fc80000000100 */
[----:B------:R-:W-:-:S04]  /*2070*/  FFMA R0, R0, R3, R0 ;  /* 0x0000000300007223 */ /* 0x000fc80000000000 */
[----:B------:R-:W-:-:S04]  /*2080*/  FFMA R3, R0, UR5, RZ ;  /* 0x0000000500037c23 */ /* 0x000fc800080000ff */
[----:B------:R-:W-:-:S04]  /*2090*/  FFMA R2, -R4, R3, UR5 ;  /* 0x0000000504027e23 */ /* 0x000fc80008000103 */
        /* <DEDUP_REMOVED lines=8> */
.L_x_19:
[----:B------:R-:W-:Y:S05]  /*2120*/  BSYNC.RECONVERGENT B1 ;  /* 0x0000000000017941 */ /* 0x000fea0003800200 */
.L_x_18:
[----:B------:R-:W0:Y:S01]  /*2130*/  LDCU UR5, c[0x3][0xc] ;  /* 0x00c00180ff0577ac */ /* 0x000e220008000800 */
[----:B------:R-:W-:Y:S01]  /*2140*/  IADD3 R2, PT, PT, R63, 0x3, RZ ;  /* 0x000000033f027810 */ /* 0x000fe20007ffe0ff */
[----:B------:R-:W-:-:S03]  /*2150*/  IMAD.WIDE R6, R65, 0x80, R32 ;  /* 0x0000008041067825 */ /* 0x000fc600078e0220 */
[----:B------:R-:W-:Y:S01]  /*2160*/  SHF.R.S32.HI R3, RZ, 0x1f, R2 ;  /* 0x0000001fff037819 */ /* 0x000fe20000011402 */
[----:B------:R-:W-:-:S03]  /*2170*/  IMAD.WIDE R8, R65, 0x80, R6 ;  /* 0x0000008041087825 */ /* 0x000fc600078e0206 */
[----:B------:R-:W-:Y:S02]  /*2180*/  LEA.HI R3, R3, R2, RZ, 0x2 ;  /* 0x0000000203037211 */ /* 0x000fe400078f10ff */
[----:B------:R-:W-:Y:S02]  /*2190*/  IADD3 R2, PT, PT, R64, -0x1, RZ ;  /* 0xffffffff40027810 */ /* 0x000fe40007ffe0ff */
[----:B------:R-:W-:Y:S01]  /*21a0*/  SHF.R.S32.HI R3, RZ, 0x2, R3 ;  /* 0x00000002ff037819 */ /* 0x000fe20000011403 */
[----:B------:R-:W-:-:S03]  /*21b0*/  IMAD.WIDE R10, R65, 0x80, R8 ;  /* 0x00000080410a7825 */ /* 0x000fc600078e0208 */
[----:B------:R-:W-:Y:S01]  /*21c0*/  VIMNMX R19, PT, PT, R3, 0x1, !PT ;  /* 0x0000000103137848 */ /* 0x000fe20007fe0100 */
[----:B0-----:R-:W-:-:S07]  /*21d0*/  FMUL R18, R0, UR5 ;  /* 0x0000000500127c20 */ /* 0x001fce0008400000 */
.L_x_27:
[----:B------:R-:W0:Y:S01]  /*21e0*/  LDCU UR5, c[0x3][0x30] ;  /* 0x00c00600ff0577ac */ /* 0x000e220008000800 */
[----:B------:R-:W-:Y:S01]  /*21f0*/  LOP3.LUT P0, R27, R60, 0x3, RZ, 0xc0, !PT ;  /* 0x000000033c1b7812 */ /* 0x000fe2000780c0ff */
[----:B-1----:R-:W1:-:S12]  /*2200*/  LDC R26, c[0x3][0x8] ;  /* 0x00c00200ff1a7b82 */ /* 0x002e580000000800 */
[----:B------:R-:W-:-:S05]  /*2210*/  @!P0 SHF.R.U32.HI R3, RZ, 0x2, R60 ;  /* 0x00000002ff038819 */ /* 0x000fca000001163c */
[----:B0-----:R-:W-:-:S04]  /*2220*/  @!P0 IMAD R3, R3, UR5, RZ ;  /* 0x0000000503038c24 */ /* 0x001fc8000f8e02ff */
[----:B------:R-:W-:-:S06]  /*2230*/  @!P0 IMAD.WIDE R4, R3, 0x4, R36 ;  /* 0x0000000403048825 */ /* 0x000fcc00078e0224 */
[----:B------:R-:W2:Y:S01]  /*2240*/  @!P0 LDG.E R4, desc[UR12][R4.64] ;  /* 0x0000000c04048981 */ /* 0x000ea2000c1e1900 */
[----:B------:R-:W-:Y:S01]  /*2250*/  IMAD R23, R60, UR5, RZ ;  /* 0x000000053c177c24 */ /* 0x000fe2000f8e02ff */
[----:B-1----:R-:W0:Y:S01]  /*2260*/  MUFU.RCP R15, R26 ;  /* 0x0000001a000f7308 */ /* 0x002e220000001000 */
[----:B------:R-:W-:Y:S01]  /*2270*/  ISETP.NE.AND P2, PT, R27, 0x1, PT ;  /* 0x000000011b00780c */ /* 0x000fe20003f45270 */
[----:B------:R-:W1:Y:S01]  /*2280*/  LDCU UR5, c[0x3][0x4] ;  /* 0x00c00080ff0577ac */ /* 0x000e620008000800 */
[----:B------:R-:W-:-:S06]  /*2290*/  IMAD.WIDE R12, R23, 0x4, R34 ;  /* 0x00000004170c7825 */ /* 0x000fcc00078e0222 */
[----:B------:R0:W3:Y:S01]  /*22a0*/  LDG.E R13, desc[UR12][R12.64] ;  /* 0x0000000c0c0d7981 */ /* 0x0000e2000c1e1900 */
[----:B------:R-:W-:-:S04]  /*22b0*/  IMAD.WIDE R16, R23, 0x4, R32 ;  /* 0x0000000417107825 */ /* 0x000fc800078e0220 */
[----:B------:R-:W-:Y:S01]  /*22c0*/  IMAD.WIDE R24, R23, 0x4, R6 ;  /* 0x0000000417187825 */ /* 0x000fe200078e0206 */
[----:B-----5:R-:W5:Y:S01]  /*22d0*/  LDG.E R20, desc[UR12][R16.64] ;  /* 0x0000000c10147981 */ /* 0x020f62000c1e1900 */
[----:B------:R-:W-:Y:S02]  /*22e0*/  ISETP.NE.AND P3, PT, R27, 0x2, PT ;  /* 0x000000021b00780c */ /* 0x000fe40003f65270 */
[----:B------:R-:W-:Y:S01]  /*22f0*/  IMAD.WIDE R22, R23, 0x4, R8 ;  /* 0x0000000417167825 */ /* 0x000fe200078e0208 */
[----:B------:R-:W5:Y:S03]  /*2300*/  LDG.E R21, desc[UR12][R24.64] ;  /* 0x0000000c18157981 */ /* 0x000f66000c1e1900 */
[----:B0-----:R-:W-:Y:S01]  /*2310*/  FFMA R12, R15, -R26, 1 ;  /* 0x3f8000000f0c7423 */ /* 0x001fe2000000081a */
[----:B------:R-:W-:Y:S01]  /*2320*/  ISETP.NE.AND P1, PT, R27, 0x3, PT ;  /* 0x000000031b00780c */ /* 0x000fe20003f25270 */
[----:B------:R-:W-:Y:S01]  /*2330*/  BSSY.RECONVERGENT B1, `(.L_x_20) ;  /* 0x000001b000017945 */ /* 0x000fe20003800200 */
[----:B------:R1:W5:Y:S01]  /*2340*/  LDG.E R22, desc[UR12][R22.64] ;  /* 0x0000000c16167981 */ /* 0x000362000c1e1900 */
[----:B--2---:R-:W-:-:S04]  /*2350*/  @!P0 PRMT R3, R4, 0x7770, RZ ;  /* 0x0000777004038816 */ /* 0x004fc800000000ff */
[----:B------:R-:W-:Y:S02]  /*2360*/  @!P0 PRMT R49, R3, 0x7610, R49 ;  /* 0x0000761003318816 */ /* 0x000fe40000000031 */
[----:B------:R-:W-:-:S04]  /*2370*/  @!P0 PRMT R3, R4, 0x7771, RZ ;  /* 0x0000777104038816 */ /* 0x000fc800000000ff */
[----:B------:R-:W-:Y:S02]  /*2380*/  @!P0 PRMT R50, R3, 0x7610, R50 ;  /* 0x0000761003328816 */ /* 0x000fe40000000032 */
[----:B------:R-:W-:Y:S02]  /*2390*/  @!P0 PRMT R5, R4, 0x7772, RZ ;  /* 0x0000777204058816 */ /* 0x000fe400000000ff */
[----:B------:R-:W-:Y:S01]  /*23a0*/  SEL R49, R50, R49, !P2 ;  /* 0x0000003132317207 */ /* 0x000fe20005000000 */
[----:B---3--:R-:W0:Y:S01]  /*23b0*/  FCHK P2, R13, R26 ;  /* 0x0000001a0d007302 */ /* 0x008e220000040000 */
[----:B------:R-:W-:Y:S01]  /*23c0*/  @!P0 PRMT R4, R4, 0x7773, RZ ;  /* 0x0000777304048816 */ /* 0x000fe200000000ff */
[----:B------:R-:W-:Y:S01]  /*23d0*/  FFMA R3, R15, R12, R15 ;  /* 0x0000000c0f037223 */ /* 0x000fe2000000000f */
[----:B------:R-:W-:Y:S02]  /*23e0*/  @!P0 PRMT R14, R5, 0x7610, R14 ;  /* 0x00007610050e8816 */ /* 0x000fe4000000000e */
[----:B------:R-:W-:Y:S01]  /*23f0*/  @!P0 PRMT R59, R4, 0x7610, R59 ;  /* 0x00007610043b8816 */ /* 0x000fe2000000003b */
[----:B------:R-:W-:Y:S01]  /*2400*/  FFMA R12, R3, R13, RZ ;  /* 0x0000000d030c7223 */ /* 0x000fe200000000ff */
[----:B------:R-:W-:Y:S01]  /*2410*/  SEL R4, R14, R49, !P3 ;  /* 0x000000310e047207 */ /* 0x000fe20005800000 */
[----:B-1----:R-:W-:-:S02]  /*2420*/  FADD R23, -R13, UR5 ;  /* 0x000000050d177e21 */ /* 0x002fc40008000100 */
[----:B------:R-:W-:Y:S01]  /*2430*/  FFMA R5, R12, -R26, R13 ;  /* 0x8000001a0c057223 */ /* 0x000fe2000000000d */
[----:B------:R-:W-:Y:S02]  /*2440*/  SEL R4, R59, R4, !P1 ;  /* 0x000000043b047207 */ /* 0x000fe40004800000 */
[----:B------:R-:W-:Y:S01]  /*2450*/  ISETP.GE.AND P0, PT, R63, 0x1, PT ;  /* 0x000000013f00780c */ /* 0x000fe20003f06270 */
[----:B------:R-:W-:Y:S01]  /*2460*/  FFMA R3, R3, R5, R12 ;  /* 0x0000000503037223 */ /* 0x000fe2000000000c */
[----:B------:R-:W-:Y:S01]  /*2470*/  PRMT R49, R4, 0x7610, R49 ;  /* 0x0000761004317816 */ /* 0x000fe20000000031 */
[----:B0-----:R-:W-:Y:S10]  /*2480*/  @!P2 BRA `(.L_x_21) ;  /* 0x000000000014a947 */ /* 0x001ff40003800000 */
[----:B------:R-:W0:Y:S01]  /*2490*/  LDCU UR5, c[0x3][0x8] ;  /* 0x00c00100ff0577ac */ /* 0x000e220008000800 */
[----:B------:R-:W-:Y:S01]  /*24a0*/  IMAD.MOV.U32 R4, RZ, RZ, R13 ;  /* 0x000000ffff047224 */ /* 0x000fe200078e000d */
[----:B------:R-:W-:Y:S02]  /*24b0*/  MOV R5, 0x24e0 ;  /* 0x000024e000057802 */ /* 0x000fe40000000f00 */
[----:B0-----:R-:W-:-:S07]  /*24c0*/  MOV R3, UR5 ;  /* 0x0000000500037c02 */ /* 0x001fce0008000f00 */
[----:B-----5:R-:W-:Y:S05]  /*24d0*/  CALL.REL.NOINC `($__internal_0_$__cuda_sm3x_div_rn_noftz_f32_slowpath) ;  /* 0x0000000800707944 */ /* 0x020fea0003c00000 */
.L_x_21:
[----:B------:R-:W-:Y:S05]  /*24e0*/  BSYNC.RECONVERGENT B1 ;  /* 0x0000000000017941 */ /* 0x000fea0003800200 */
.L_x_20:
[----:B------:R-:W-:Y:S04]  /*24f0*/  BSSY.RECONVERGENT B1, `(.L_x_22) ;  /* 0x000008e000017945 */ /* 0x000fe80003800200 */
[----:B------:R-:W-:Y:S05]  /*2500*/  @!P0 BRA `(.L_x_23) ;  /* 0x0000000800308947 */ /* 0x000fea0003800000 */
[----:B------:R-:W-:Y:S01]  /*2510*/  ISETP.NE.AND P0, PT, R60, RZ, PT ;  /* 0x000000ff3c00720c */ /* 0x000fe20003f05270 */
[----:B------:R-:W-:Y:S01]  /*2520*/  HFMA2 R45, -RZ, RZ, 0, 0 ;  /* 0x00000000ff2d7431 */ /* 0x000fe200000001ff */
[----:B------:R-:W-:Y:S02]  /*2530*/  CS2R R4, SRZ ;  /* 0x0000000000047805 */ /* 0x000fe4000001ff00 */
[----:B------:R-:W-:Y:S02]  /*2540*/  CS2R R12, SRZ ;  /* 0x00000000000c7805 */ /* 0x000fe4000001ff00 */
[----:B------:R-:W-:Y:S02]  /*2550*/  FSEL R26, R18, RZ, !P0 ;  /* 0x000000ff121a7208 */ /* 0x000fe40004000000 */
[----:B------:R-:W-:-:S07]  /*2560*/  FSEL R15, R0, RZ, !P0 ;  /* 0x000000ff000f7208 */ /* 0x000fce0004000000 */
.L_x_26:
[----:B------:R-:W0:Y:S01]  /*2570*/  LDCU UR5, c[0x3][0x30] ;  /* 0x00c00600ff0577ac */ /* 0x000e220008000800 */
[C---:B-1----:R-:W-:Y:S01]  /*2580*/  SHF.L.U32 R28, R5.reuse, 0x2, RZ ;  /* 0x00000002051c7819 */ /* 0x042fe200000006ff */
[----:B------:R-:W-:Y:S03]  /*2590*/  BSSY.RECONVERGENT B2, `(.L_x_24) ;  /* 0x0000082000027945 */ /* 0x000fe60003800200 */
[----:B------:R-:W-:Y:S01]  /*25a0*/  ISETP.NE.AND P2, PT, R28, R63, PT ;  /* 0x0000003f1c00720c */ /* 0x000fe20003f45270 */
[C---:B0-----:R-:W-:Y:S01]  /*25b0*/  IMAD R47, R5.reuse, UR5, RZ ;  /* 0x00000005052f7c24 */ /* 0x041fe2000f8e02ff */
[----:B------:R-:W-:-:S04]  /*25c0*/  IADD3 R5, PT, PT, R5, 0x1, RZ ;  /* 0x0000000105057810 */ /* 0x000fc80007ffe0ff */
[----:B------:R-:W-:-:S07]  /*25d0*/  ISETP.NE.AND P1, PT, R5, R19, PT ;  /* 0x000000130500720c */ /* 0x000fce0003f25270 */
[----:B------:R-:W-:Y:S06]  /*25e0*/  @!P2 BRA `(.L_x_25) ;  /* 0x0000000400f0a947 */ /* 0x000fec0003800000 */
[----:B------:R-:W-:Y:S01]  /*25f0*/  IMAD.WIDE R46, R47, 0x4, R10 ;  /* 0x000000042f2e7825 */ /* 0x000fe200078e020a */
[----:B------:R-:W0:Y:S04]  /*2600*/  LDC R30, c[0x3][0x10] ;  /* 0x00c00400ff1e7b82 */ /* 0x000e280000000800 */
[----:B------:R-:W2:Y:S01]  /*2610*/  LDG.E R29, desc[UR12][R46.64] ;  /* 0x0000000c2e1d7981 */ /* 0x000ea2000c1e1900 */
[----:B------:R-:W-:-:S04]  /*2620*/  IMAD R51, R28, UR4, RZ ;  /* 0x000000041c337c24 */ /* 0x000fc8000f8e02ff */
[----:B------:R-:W-:-:S04]  /*2630*/  @P0 IMAD.WIDE R16, R51, 0x4, R40 ;  /* 0x0000000433100825 */ /* 0x000fc800078e0228 */
[C---:B------:R-:W-:Y:S01]  /*2640*/  @P0 IMAD.WIDE R24, R51.reuse, 0x4, R42 ;  /* 0x0000000433180825 */ /* 0x040fe200078e022a */
[----:B------:R1:W3:Y:S04]  /*2650*/  @P0 LDG.E R4, desc[UR12][R16.64] ;  /* 0x0000000c10040981 */ /* 0x0002e8000c1e1900 */
[----:B------:R4:W3:Y:S01]  /*2660*/  @P0 LDG.E R12, desc[UR12][R24.64] ;  /* 0x0000000c180c0981 */ /* 0x0008e2000c1e1900 */
[----:B-1----:R-:W-:-:S05]  /*2670*/  @P0 IMAD.WIDE R16, R51, 0x4, R38 ;  /* 0x0000000433100825 */ /* 0x002fca00078e0226 */
[----:B------:R1:W3:Y:S01]  /*2680*/  @P0 LDG.E R15, desc[UR12][R16.64] ;  /* 0x0000000c100f0981 */ /* 0x0002e2000c1e1900 */
[----:B------:R-:W-:Y:S01]  /*2690*/  LOP3.LUT R31, R49, 0xff, RZ, 0xc0, !PT ;  /* 0x000000ff311f7812 */ /* 0x000fe200078ec0ff */
[----:B----45:R-:W-:Y:S01]  /*26a0*/  FMUL R24, R21, R45 ;  /* 0x0000002d15187220 */ /* 0x030fe20000400000 */
[----:B------:R-:W-:Y:S02]  /*26b0*/  ISETP.GE.AND P3, PT, R60, R2, PT ;  /* 0x000000023c00720c */ /* 0x000fe40003f66270 */
[----:B------:R-:W-:Y:S01]  /*26c0*/  IADD3 R46, PT, PT, R28, 0x1, RZ ;  /* 0x000000011c2e7810 */ /* 0x000fe20007ffe0ff */
[----:B0-----:R-:W-:-:S10]  /*26d0*/  FFMA R13, R13, R30, R24 ;  /* 0x0000001e0d0d7223 */ /* 0x001fd40000000018 */
[----:B-1----:R-:W-:-:S04]  /*26e0*/  @!P3 IMAD.WIDE R16, R51, 0x4, R42 ;  /* 0x000000043310b825 */ /* 0x002fc800078e022a */
[----:B------:R-:W-:Y:S01]  /*26f0*/  @!P3 IMAD.WIDE R24, R51, 0x4, R40 ;  /* 0x000000043318b825 */ /* 0x000fe200078e0228 */
[----:B--2---:R-:W-:-:S04]  /*2700*/  PRMT R27, R29, 0x7770, RZ ;  /* 0x000077701d1b7816 */ /* 0x004fc800000000ff */
[----:B------:R-:W-:-:S04]  /*2710*/  PRMT R44, R27, 0x9910, RZ ;  /* 0x000099101b2c7816 */ /* 0x000fc800000000ff */
[----:B------:R-:W-:Y:S02]  /*2720*/  ISETP.NE.AND P2, PT, R44, R31, PT ;  /* 0x0000001f2c00720c */ /* 0x000fe40003f45270 */
[----:B------:R-:W0:Y:S02]  /*2730*/  LDC R44, c[0x3][0xc] ;  /* 0x00c00300ff2c7b82 */ /* 0x000e240000000800 */
[----:B------:R-:W-:Y:S02]  /*2740*/  FSEL R27, R23, R3, !P2 ;  /* 0x00000003171b7208 */ /* 0x000fe40005000000 */
[----:B------:R-:W-:-:S03]  /*2750*/  ISETP.NE.AND P2, PT, R46, R63, PT ;  /* 0x0000003f2e00720c */ /* 0x000fc60003f45270 */
[----:B------:R-:W-:Y:S01]  /*2760*/  FMUL R45, R26, R27 ;  /* 0x0000001b1a2d7220 */ /* 0x000fe20000400000 */
[----:B---3--:R-:W-:-:S04]  /*2770*/  FMUL R27, R4, R30 ;  /* 0x0000001e041b7220 */ /* 0x008fc80000400000 */
[----:B------:R-:W-:Y:S01]  /*2780*/  FFMA R48, R20, R12, R27 ;  /* 0x0000000c14307223 */ /* 0x000fe2000000001b */
[----:B------:R-:W-:Y:S01]  /*2790*/  @!P3 IMAD.WIDE R26, R51, 0x4, R38 ;  /* 0x00000004331ab825 */ /* 0x000fe200078e0226 */
[----:B------:R-:W-:Y:S03]  /*27a0*/  @!P3 STG.E desc[UR12][R16.64], R45 ;  /* 0x0000002d1000b986 */ /* 0x000fe6000c10190c */
[----:B------:R-:W-:Y:S01]  /*27b0*/  FADD R47, R15, R4 ;  /* 0x000000040f2f7221 */ /* 0x000fe20000000000 */
[----:B------:R-:W-:Y:S01]  /*27c0*/  @P3 FADD R53, R45, R48 ;  /* 0x000000302d353221 */ /* 0x000fe20000000000 */
[----:B------:R-:W-:Y:S03]  /*27d0*/  @!P3 STG.E desc[UR12][R24.64], R48 ;  /* 0x000000301800b986 */ /* 0x000fe6000c10190c */
[----:B------:R-:W-:Y:S01]  /*27e0*/  @P3 FADD R62, R62, R53 ;  /* 0x000000353e3e3221 */ /* 0x000fe20000000000 */
[----:B------:R1:W-:Y:S01]  /*27f0*/  @!P3 STG.E desc[UR12][R26.64], R13 ;  /* 0x0000000d1a00b986 */ /* 0x0003e2000c10190c */
[----:B0-----:R-:W-:-:S04]  /*2800*/  FMUL R47, R47, R44 ;  /* 0x0000002c2f2f7220 */ /* 0x001fc80000400000 */
[----:B-1----:R-:W-:Y:S01]  /*2810*/  FFMA R26, R22, R12, R47 ;  /* 0x0000000c161a7223 */ /* 0x002fe2000000002f */
[----:B------:R-:W-:Y:S06]  /*2820*/  @!P2 BRA `(.L_x_25) ;  /* 0x000000040060a947 */ /* 0x000fec0003800000 */
[----:B------:R-:W-:-:S05]  /*2830*/  IADD3 R51, PT, PT, R51, UR4, RZ ;  /* 0x0000000433337c10 */ /* 0x000fca000fffe0ff */
[----:B------:R-:W-:-:S04]  /*2840*/  @P0 IMAD.WIDE R16, R51, 0x4, R40 ;  /* 0x0000000433100825 */ /* 0x000fc800078e0228 */
[C---:B------:R-:W-:Y:S01]  /*2850*/  @P0 IMAD.WIDE R24, R51.reuse, 0x4, R42 ;  /* 0x0000000433180825 */ /* 0x040fe200078e022a */
[----:B------:R0:W2:Y:S04]  /*2860*/  @P0 LDG.E R4, desc[UR12][R16.64] ;  /* 0x0000000c10040981 */ /* 0x0000a8000c1e1900 */
[----:B------:R-:W3:Y:S01]  /*2870*/  @P0 LDG.E R12, desc[UR12][R24.64] ;  /* 0x0000000c180c0981 */ /* 0x000ee2000c1e1900 */
[----:B0-----:R-:W-:-:S05]  /*2880*/  @P0 IMAD.WIDE R16, R51, 0x4, R38 ;  /* 0x0000000433100825 */ /* 0x001fca00078e0226 */
[----:B------:R0:W4:Y:S01]  /*2890*/  @P0 LDG.E R15, desc[UR12][R16.64] ;  /* 0x0000000c100f0981 */ /* 0x000122000c1e1900 */
[----:B------:R-:W-:Y:S02]  /*28a0*/  PRMT R27, R29, 0x7771, RZ ;  /* 0x000077711d1b7816 */ /* 0x000fe400000000ff */
[----:B------:R-:W-:Y:S02]  /*28b0*/  ISETP.GE.AND P2, PT, R60, R2, PT ;  /* 0x000000023c00720c */ /* 0x000fe40003f46270 */
[----:B------:R-:W-:-:S04]  /*28c0*/  PRMT R46, R27, 0x9910, RZ ;  /* 0x000099101b2e7816 */ /* 0x000fc800000000ff */
[----:B------:R-:W-:Y:S01]  /*28d0*/  ISETP.NE.AND P3, PT, R46, R31, PT ;  /* 0x0000001f2e00720c */ /* 0x000fe20003f65270 */
[----:B------:R-:W-:-:S03]  /*28e0*/  FMUL R46, R21, R45 ;  /* 0x0000002d152e7220 */ /* 0x000fc60000400000 */
[----:B------:R-:W-:Y:S01]  /*28f0*/  FSEL R45, R23, R3, !P3 ;  /* 0x00000003172d7208 */ /* 0x000fe20005800000 */
[----:B------:R-:W-:Y:S01]  /*2900*/  FFMA R13, R13, R30, R46 ;  /* 0x0000001e0d0d7223 */ /* 0x000fe2000000002e */
[----:B------:R-:W-:Y:S01]  /*2910*/  IADD3 R46, PT, PT, R28, 0x2, RZ ;  /* 0x000000021c2e7810 */ /* 0x000fe20007ffe0ff */
[----:B0-----:R-:W-:-:S04]  /*2920*/  @!P2 IMAD.WIDE R16, R51, 0x4, R42 ;  /* 0x000000043310a825 */ /* 0x001fc800078e022a */
[----:B------:R-:W-:Y:S01]  /*2930*/  FMUL R45, R26, R45 ;  /* 0x0000002d1a2d7220 */ /* 0x000fe20000400000 */
[----:B------:R-:W-:Y:S01]  /*2940*/  ISETP.NE.AND P3, PT, R46, R63, PT ;  /* 0x0000003f2e00720c */ /* 0x000fe20003f65270 */
[----:B------:R-:W-:-:S03]  /*2950*/  @!P2 IMAD.WIDE R24, R51, 0x4, R40 ;  /* 0x000000043318a825 */ /* 0x000fc600078e0228 */
[----:B------:R-:W-:Y:S01]  /*2960*/  @!P2 STG.E desc[UR12][R16.64], R45 ;  /* 0x0000002d1000a986 */ /* 0x000fe2000c10190c */
[----:B--2---:R-:W-:-:S04]  /*2970*/  FMUL R27, R4, R30 ;  /* 0x0000001e041b7220 */ /* 0x004fc80000400000 */
[----:B---3--:R-:W-:Y:S01]  /*2980*/  FFMA R48, R20, R12, R27 ;  /* 0x0000000c14307223 */ /* 0x008fe2000000001b */
[----:B------:R-:W-:-:S04]  /*2990*/  @!P2 IMAD.WIDE R26, R51, 0x4, R38 ;  /* 0x00000004331aa825 */ /* 0x000fc800078e0226 */
[----:B------:R-:W-:Y:S01]  /*29a0*/  @P2 FADD R47, R45, R48 ;  /* 0x000000302d2f2221 */ /* 0x000fe20000000000 */
[----:B------:R-:W-:Y:S03]  /*29b0*/  @!P2 STG.E desc[UR12][R24.64], R48 ;  /* 0x000000301800a986 */ /* 0x000fe6000c10190c */
[----:B------:R-:W-:Y:S01]  /*29c0*/  @P2 FADD R62, R62, R47 ;  /* 0x0000002f3e3e2221 */ /* 0x000fe20000000000 */
[----:B------:R0:W-:Y:S01]  /*29d0*/  @!P2 STG.E desc[UR12][R26.64], R13 ;  /* 0x0000000d1a00a986 */ /* 0x0001e2000c10190c */
[----:B----4-:R-:W-:-:S04]  /*29e0*/  FADD R53, R15, R4 ;  /* 0x000000040f357221 */ /* 0x010fc80000000000 */
[----:B------:R-:W-:-:S04]  /*29f0*/  FMUL R53, R53, R44 ;  /* 0x0000002c35357220 */ /* 0x000fc80000400000 */
[----:B0-----:R-:W-:Y:S01]  /*2a00*/  FFMA R26, R22, R12, R53 ;  /* 0x0000000c161a7223 */ /* 0x001fe20000000035 */
[----:B------:R-:W-:Y:S06]  /*2a10*/  @!P3 BRA `(.L_x_25) ;  /* 0x0000000000e4b947 */ /* 0x000fec0003800000 */
[----:B------:R-:W-:-:S05]  /*2a20*/  IADD3 R51, PT, PT, R51, UR4, RZ ;  /* 0x0000000433337c10 */ /* 0x000fca000fffe0ff */
[----:B------:R-:W-:-:S04]  /*2a30*/  @P0 IMAD.WIDE R16, R51, 0x4, R40 ;  /* 0x0000000433100825 */ /* 0x000fc800078e0228 */
[C---:B------:R-:W-:Y:S01]  /*2a40*/  @P0 IMAD.WIDE R24, R51.reuse, 0x4, R42 ;  /* 0x0000000433180825 */ /* 0x040fe200078e022a */
[----:B------:R0:W2:Y:S04]  /*2a50*/  @P0 LDG.E R4, desc[UR12][R16.64] ;  /* 0x0000000c10040981 */ /* 0x0000a8000c1e1900 */
[----:B------:R1:W3:Y:S01]  /*2a60*/  @P0 LDG.E R12, desc[UR12][R24.64] ;  /* 0x0000000c180c0981 */ /* 0x0002e2000c1e1900 */
[----:B0-----:R-:W-:-:S05]  /*2a70*/  @P0 IMAD.WIDE R16, R51, 0x4, R38 ;  /* 0x0000000433100825 */ /* 0x001fca00078e0226 */
[----:B------:R0:W4:Y:S01]  /*2a80*/  @P0 LDG.E R15, desc[UR12][R16.64] ;  /* 0x0000000c100f0981 */ /* 0x000122000c1e1900 */
[----:B------:R-:W-:Y:S01]  /*2a90*/  PRMT R27, R29, 0x7772, RZ ;  /* 0x000077721d1b7816 */ /* 0x000fe200000000ff */
[----:B-1----:R-:W-:Y:S01]  /*2aa0*/  @!P2 IMAD.WIDE R24, R51, 0x4, R40 ;  /* 0x000000043318a825 */ /* 0x002fe200078e0228 */
[----:B------:R-:W-:Y:S02]  /*2ab0*/  IADD3 R28, PT, PT, R28, 0x3, RZ ;  /* 0x000000031c1c7810 */ /* 0x000fe40007ffe0ff */
[----:B------:R-:W-:-:S04]  /*2ac0*/  PRMT R46, R27, 0x9910, RZ ;  /* 0x000099101b2e7816 */ /* 0x000fc800000000ff */
[----:B------:R-:W-:Y:S01]  /*2ad0*/  ISETP.NE.AND P3, PT, R46, R31, PT ;  /* 0x0000001f2e00720c */ /* 0x000fe20003f65270 */
[----:B------:R-:W-:Y:S01]  /*2ae0*/  FMUL R46, R21, R45 ;  /* 0x0000002d152e7220 */ /* 0x000fe20000400000 */
[----:B0-----:R-:W-:Y:S02]  /*2af0*/  @!P2 IMAD.WIDE R16, R51, 0x4, R42 ;  /* 0x000000043310a825 */ /* 0x001fe400078e022a */
[----:B------:R-:W-:Y:S02]  /*2b00*/  FSEL R45, R23, R3, !P3 ;  /* 0x00000003172d7208 */ /* 0x000fe40005800000 */
[----:B------:R-:W-:Y:S01]  /*2b10*/  FFMA R13, R13, R30, R46 ;  /* 0x0000001e0d0d7223 */ /* 0x000fe2000000002e */
[----:B------:R-:W-:Y:S02]  /*2b20*/  ISETP.NE.AND P3, PT, R28, R63, PT ;  /* 0x0000003f1c00720c */ /* 0x000fe40003f65270 */
[----:B------:R-:W-:-:S05]  /*2b30*/  FMUL R45, R26, R45 ;  /* 0x0000002d1a2d7220 */ /* 0x000fca0000400000 */
        /* <DEDUP_REMOVED lines=12> */
[----:B------:R-:W-:-:S04]  /*2c00*/  VIADD R51, R51, UR4 ;  /* 0x0000000433337c36 */ /* 0x000fc80008000000 */
[----:B------:R-:W-:-:S04]  /*2c10*/  @P0 IMAD.WIDE R16, R51, 0x4, R40 ;  /* 0x0000000433100825 */ /* 0x000fc800078e0228 */
[C---:B------:R-:W-:Y:S01]  /*2c20*/  @P0 IMAD.WIDE R24, R51.reuse, 0x4, R42 ;  /* 0x0000000433180825 */ /* 0x040fe200078e022a */
[----:B------:R0:W2:Y:S04]  /*2c30*/  @P0 LDG.E R4, desc[UR12][R16.64] ;  /* 0x0000000c10040981 */ /* 0x0000a8000c1e1900 */
[----:B------:R1:W3:Y:S01]  /*2c40*/  @P0 LDG.E R12, desc[UR12][R24.64] ;  /* 0x0000000c180c0981 */ /* 0x0002e2000c1e1900 */
[----:B0-----:R-:W-:-:S05]  /*2c50*/  @P0 IMAD.WIDE R16, R51, 0x4, R38 ;  /* 0x0000000433100825 */ /* 0x001fca00078e0226 */
[----:B------:R0:W4:Y:S01]  /*2c60*/  @P0 LDG.E R15, desc[UR12][R16.64] ;  /* 0x0000000c100f0981 */ /* 0x000122000c1e1900 */
[----:B------:R-:W-:Y:S01]  /*2c70*/  PRMT R29, R29, 0x7773, RZ ;  /* 0x000077731d1d7816 */ /* 0x000fe200000000ff */
[----:B-1----:R-:W-:-:S03]  /*2c80*/  @!P2 IMAD.WIDE R24, R51, 0x4, R40 ;  /* 0x000000043318a825 */ /* 0x002fc600078e0228 */
[----:B------:R-:W-:-:S04]  /*2c90*/  PRMT R28, R29, 0x9910, RZ ;  /* 0x000099101d1c7816 */ /* 0x000fc800000000ff */
[----:B------:R-:W-:Y:S01]  /*2ca0*/  ISETP.NE.AND P3, PT, R28, R31, PT ;  /* 0x0000001f1c00720c */ /* 0x000fe20003f65270 */
[----:B------:R-:W-:Y:S01]  /*2cb0*/  FMUL R28, R21, R45 ;  /* 0x0000002d151c7220 */ /* 0x000fe20000400000 */
[----:B0-----:R-:W-:Y:S02]  /*2cc0*/  @!P2 IMAD.WIDE R16, R51, 0x4, R38 ;  /* 0x000000043310a825 */ /* 0x001fe400078e0226 */
[----:B------:R-:W-:Y:S02]  /*2cd0*/  FSEL R45, R23, R3, !P3 ;  /* 0x00000003172d7208 */ /* 0x000fe40005800000 */
[----:B------:R-:W-:-:S03]  /*2ce0*/  FFMA R13, R13, R30, R28 ;  /* 0x0000001e0d0d7223 */ /* 0x000fc6000000001c */
[----:B------:R-:W-:Y:S01]  /*2cf0*/  FMUL R45, R26, R45 ;  /* 0x0000002d1a2d7220 */ /* 0x000fe20000400000 */
[----:B------:R-:W-:-:S05]  /*2d00*/  @!P2 IMAD.WIDE R26, R51, 0x4, R42 ;  /* 0x00000004331aa825 */ /* 0x000fca00078e022a */
[----:B------:R0:W-:Y:S01]  /*2d10*/  @!P2 STG.E desc[UR12][R26.64], R45 ;  /* 0x0000002d1a00a986 */ /* 0x0001e2000c10190c */
[----:B--2---:R-:W-:-:S04]  /*2d20*/  FMUL R29, R4, R30 ;  /* 0x0000001e041d7220 */ /* 0x004fc80000400000 */
[----:B---3--:R-:W-:-:S05]  /*2d30*/  FFMA R28, R20, R12, R29 ;  /* 0x0000000c141c7223 */ /* 0x008fca000000001d */
[----:B------:R1:W-:Y:S04]  /*2d40*/  @!P2 STG.E desc[UR12][R24.64], R28 ;  /* 0x0000001c1800a986 */ /* 0x0003e8000c10190c */
[----:B------:R1:W-:Y:S01]  /*2d50*/  @!P2 STG.E desc[UR12][R16.64], R13 ;  /* 0x0000000d1000a986 */ /* 0x0003e2000c10190c */
[----:B----4-:R-:W-:-:S04]  /*2d60*/  FADD R29, R15, R4 ;  /* 0x000000040f1d7221 */ /* 0x010fc80000000000 */
[----:B------:R-:W-:Y:S01]  /*2d70*/  FMUL R31, R29, R44 ;  /* 0x0000002c1d1f7220 */ /* 0x000fe20000400000 */
[----:B------:R-:W-:-:S03]  /*2d80*/  @P2 FADD R29, R45, R28 ;  /* 0x0000001c2d1d2221 */ /* 0x000fc60000000000 */
[----:B0-----:R-:W-:Y:S01]  /*2d90*/  FFMA R26, R22, R12, R31 ;  /* 0x0000000c161a7223 */ /* 0x001fe2000000001f */
[----:B------:R-:W-:-:S07]  /*2da0*/  @P2 FADD R62, R62, R29 ;  /* 0x0000001d3e3e2221 */ /* 0x000fce0000000000 */
.L_x_25:
[----:B------:R-:W-:Y:S05]  /*2db0*/  BSYNC.RECONVERGENT B2 ;  /* 0x0000000000027941 */ /* 0x000fea0003800200 */
.L_x_24:
[----:B------:R-:W-:Y:S05]  /*2dc0*/  @P1 BRA `(.L_x_26) ;  /* 0xfffffff400e81947 */ /* 0x000fea000383ffff */
.L_x_23:
[----:B------:R-:W-:Y:S05]  /*2dd0*/  BSYNC.RECONVERGENT B1 ;  /* 0x0000000000017941 */ /* 0x000fea0003800200 */
.L_x_22:
[----:B------:R-:W-:-:S04]  /*2de0*/  IADD3 R60, PT, PT, R60, 0x1, RZ ;  /* 0x000000013c3c7810 */ /* 0x000fc80007ffe0ff */
[----:B------:R-:W-:-:S13]  /*2df0*/  ISETP.NE.AND P0, PT, R60, R64, PT ;  /* 0x000000403c00720c */ /* 0x000fda0003f05270 */
[----:B------:R-:W-:Y:S05]  /*2e00*/  @P0 BRA `(.L_x_27) ;  /* 0xfffffff000f40947 */ /* 0x000fea000383ffff */
.L_x_17:
[----:B------:R-:W-:Y:S05]  /*2e10*/  BSYNC.RECONVERGENT B0 ;  /* 0x0000000000007941 */ /* 0x000fea0003800200 */
.L_x_16:
[----:B0-----:R-:W0:Y:S01]  /*2e20*/  LDC.64 R2, c[0x0][0x398] ;  /* 0x0000e600ff027b82 */ /* 0x001e220000000a00 */
[----:B------:R-:W2:Y:S01]  /*2e30*/  LDCU UR5, c[0x0][0x380] ;  /* 0x00007000ff0577ac */ /* 0x000ea20008000800 */
[C---:B0-----:R-:W-:Y:S01]  /*2e40*/  IMAD.WIDE R2, R66.reuse, 0x4, R2 ;  /* 0x0000000442027825 */ /* 0x041fe200078e0202 */
[----:B------:R-:W-:-:S04]  /*2e50*/  IADD3 R66, PT, PT, R66, UR4, RZ ;  /* 0x0000000442427c10 */ /* 0x000fc8000fffe0ff */
[----:B------:R0:W-:Y:S01]  /*2e60*/  STG.E desc[UR12][R2.64], R62 ;  /* 0x0000003e02007986 */ /* 0x0001e2000c10190c */
[----:B--2---:R-:W-:-:S13]  /*2e70*/  ISETP.GE.AND P0, PT, R66, UR5, PT ;  /* 0x0000000542007c0c */ /* 0x004fda000bf06270 */
[----:B0-----:R-:W-:Y:S05]  /*2e80*/  @!P0 BRA `(.L_x_28) ;  /* 0xffffffd000a48947 */ /* 0x001fea000383ffff */
[----:B------:R-:W-:Y:S05]  /*2e90*/  EXIT ;  /* 0x000000000000794d */ /* 0x000fea0003800000 */
        .weak           $__internal_0_$__cuda_sm3x_div_rn_noftz_f32_slowpath
        .type           $__internal_0_$__cuda_sm3x_div_rn_noftz_f32_slowpath,@function
        .size           $__internal_0_$__cuda_sm3x_div_rn_noftz_f32_slowpath,(.L_x_41 - $__internal_0_$__cuda_sm3x_div_rn_noftz_f32_slowpath)
$__internal_0_$__cuda_sm3x_div_rn_noftz_f32_slowpath:
[----:B------:R-:W-:Y:S01]  /*2ea0*/  SHF.R.U32.HI R12, RZ, 0x17, R3 ;  /* 0x00000017ff0c7819 */ /* 0x000fe20000011603 */
[----:B------:R-:W-:Y:S01]  /*2eb0*/  BSSY.RECONVERGENT B4, `(.L_x_29) ;  /* 0x0000062000047945 */ /* 0x000fe20003800200 */
[----:B------:R-:W-:Y:S02]  /*2ec0*/  SHF.R.U32.HI R16, RZ, 0x17, R4 ;  /* 0x00000017ff107819 */ /* 0x000fe40000011604 */
[----:B------:R-:W-:Y:S02]  /*2ed0*/  LOP3.LUT R12, R12, 0xff, RZ, 0xc0, !PT ;  /* 0x000000ff0c0c7812 */ /* 0x000fe400078ec0ff */
[----:B------:R-:W-:Y:S02]  /*2ee0*/  LOP3.LUT R16, R16, 0xff, RZ, 0xc0, !PT ;  /* 0x000000ff10107812 */ /* 0x000fe400078ec0ff */
[----:B------:R-:W-:Y:S02]  /*2ef0*/  IADD3 R15, PT, PT, R12, -0x1, RZ ;  /* 0xffffffff0c0f7810 */ /* 0x000fe40007ffe0ff */
[----:B------:R-:W-:-:S02]  /*2f00*/  IADD3 R17, PT, PT, R16, -0x1, RZ ;  /* 0xffffffff10117810 */ /* 0x000fc40007ffe0ff */
[----:B------:R-:W-:-:S04]  /*2f10*/  ISETP.GT.U32.AND P1, PT, R15, 0xfd, PT ;  /* 0x000000fd0f00780c */ /* 0x000fc80003f24070 */
[----:B------:R-:W-:-:S13]  /*2f20*/  ISETP.GT.U32.OR P1, PT, R17, 0xfd, P1 ;  /* 0x000000fd1100780c */ /* 0x000fda0000f24470 */
[----:B------:R-:W-:Y:S01]  /*2f30*/  @!P1 MOV R13, RZ ;  /* 0x000000ff000d9202 */ /* 0x000fe20000000f00 */
[----:B------:R-:W-:Y:S06]  /*2f40*/  @!P1 BRA `(.L_x_30) ;  /* 0x00000000005c9947 */ /* 0x000fec0003800000 */
[----:B------:R-:W-:Y:S02]  /*2f50*/  FSETP.GTU.FTZ.AND P1, PT, |R4|, +INF , PT ;  /* 0x7f8000000400780b */ /* 0x000fe40003f3c200 */
[----:B------:R-:W-:-:S04]  /*2f60*/  FSETP.GTU.FTZ.AND P2, PT, |R3|, +INF , PT ;  /* 0x7f8000000300780b */ /* 0x000fc80003f5c200 */
[----:B------:R-:W-:-:S13]  /*2f70*/  PLOP3.LUT P1, PT, P1, P2, PT, 0xf8, 0x8f ;  /* 0x00000000008f781c */ /* 0x000fda0000f25f70 */
[----:B------:R-:W-:Y:S05]  /*2f80*/  @P1 BRA `(.L_x_31) ;  /* 0x00000004004c1947 */ /* 0x000fea0003800000 */
[----:B------:R-:W-:-:S13]  /*2f90*/  LOP3.LUT P1, RZ, R3, 0x7fffffff, R4, 0xc8, !PT ;  /* 0x7fffffff03ff7812 */ /* 0x000fda000782c804 */
[----:B------:R-:W-:Y:S05]  /*2fa0*/  @!P1 BRA `(.L_x_32) ;  /* 0x00000004003c9947 */ /* 0x000fea0003800000 */
[C---:B------:R-:W-:Y:S02]  /*2fb0*/  FSETP.NEU.FTZ.AND P3, PT, |R4|.reuse, +INF , PT ;  /* 0x7f8000000400780b */ /* 0x040fe40003f7d200 */
[----:B------:R-:W-:Y:S02]  /*2fc0*/  FSETP.NEU.FTZ.AND P2, PT, |R3|, +INF , PT ;  /* 0x7f8000000300780b */ /* 0x000fe40003f5d200 */
[----:B------:R-:W-:-:S11]  /*2fd0*/  FSETP.NEU.FTZ.AND P1, PT, |R4|, +INF , PT ;  /* 0x7f8000000400780b */ /* 0x000fd60003f3d200 */
[----:B------:R-:W-:Y:S05]  /*2fe0*/  @!P2 BRA !P3, `(.L_x_32) ;  /* 0x00000004002ca947 */ /* 0x000fea0005800000 */
[----:B------:R-:W-:-:S04]  /*2ff0*/  LOP3.LUT P3, RZ, R4, 0x7fffffff, RZ, 0xc0, !PT ;  /* 0x7fffffff04ff7812 */ /* 0x000fc8000786c0ff */
[----:B------:R-:W-:-:S13]  /*3000*/  PLOP3.LUT P2, PT, P2, P3, PT, 0x2f, 0xf2 ;  /* 0x0000000000f2781c */ /* 0x000fda0001746577 */
[----:B------:R-:W-:Y:S05]  /*3010*/  @P2 BRA `(.L_x_33) ;  /* 0x0000000400182947 */ /* 0x000fea0003800000 */
[----:B------:R-:W-:-:S04]  /*3020*/  LOP3.LUT P2, RZ, R3, 0x7fffffff, RZ, 0xc0, !PT ;  /* 0x7fffffff03ff7812 */ /* 0x000fc8000784c0ff */
[----:B------:R-:W-:-:S13]  /*3030*/  PLOP3.LUT P1, PT, P1, P2, PT, 0x2f, 0xf2 ;  /* 0x0000000000f2781c */ /* 0x000fda0000f24577 */
[----:B------:R-:W-:Y:S05]  /*3040*/  @P1 BRA `(.L_x_34) ;  /* 0x0000000400001947 */ /* 0x000fea0003800000 */
[----:B------:R-:W-:Y:S02]  /*3050*/  ISETP.GE.AND P1, PT, R17, RZ, PT ;  /* 0x000000ff1100720c */ /* 0x000fe40003f26270 */
[----:B------:R-:W-:-:S11]  /*3060*/  ISETP.GE.AND P2, PT, R15, RZ, PT ;  /* 0x000000ff0f00720c */ /* 0x000fd60003f46270 */
[----:B------:R-:W-:Y:S01]  /*3070*/  @P1 MOV R13, RZ ;  /* 0x000000ff000d1202 */ /* 0x000fe20000000f00 */
[----:B------:R-:W-:Y:S01]  /*3080*/  @!P1 FFMA R4, R4, 1.84467440737095516160e+19, RZ ;  /* 0x5f80000004049823 */ /* 0x000fe200000000ff */
[----:B------:R-:W-:Y:S01]  /*3090*/  @!P1 MOV R13, 0xffffffc0 ;  /* 0xffffffc0000d9802 */ /* 0x000fe20000000f00 */
[----:B------:R-:W-:-:S03]  /*30a0*/  @!P2 FFMA R3, R3, 1.84467440737095516160e+19, RZ ;  /* 0x5f8000000303a823 */ /* 0x000fc600000000ff */
[----:B------:R-:W-:-:S07]  /*30b0*/  @!P2 IADD3 R13, PT, PT, R13, 0x40, RZ ;  /* 0x000000400d0da810 */ /* 0x000fce0007ffe0ff */
.L_x_30:
[----:B------:R-:W-:Y:S01]  /*30c0*/  LEA R15, R12, 0xc0800000, 0x17 ;  /* 0xc08000000c0f7811 */ /* 0x000fe200078eb8ff */
[----:B------:R-:W-:Y:S01]  /*30d0*/  VIADD R16, R16, 0xffffff81 ;  /* 0xffffff8110107836 */ /* 0x000fe20000000000 */
[----:B------:R-:W-:Y:S02]  /*30e0*/  BSSY.RECONVERGENT B5, `(.L_x_35) ;  /* 0x0000035000057945 */ /* 0x000fe40003800200 */
[----:B------:R-:W-:-:S04]  /*30f0*/  IADD3 R3, PT, PT, -R15, R3, RZ ;  /* 0x000000030f037210 */ /* 0x000fc80007ffe1ff */
[----:B------:R0:W1:Y:S01]  /*3100*/  MUFU.RCP R15, R3 ;  /* 0x00000003000f7308 */ /* 0x0000620000001000 */
[----:B------:R-:W-:Y:S01]  /*3110*/  FADD.FTZ R17, -R3, -RZ ;  /* 0x800000ff03117221 */ /* 0x000fe20000010100 */
[C---:B0-----:R-:W-:Y:S01]  /*3120*/  IMAD R3, R16.reuse, -0x800000, R4 ;  /* 0xff80000010037824 */ /* 0x041fe200078e0204 */
[----:B------:R-:W-:-:S04]  /*3130*/  IADD3 R16, PT, PT, R16, 0x7f, -R12 ;  /* 0x0000007f10107810 */ /* 0x000fc80007ffe80c */
[----:B------:R-:W-:Y:S01]  /*3140*/  IADD3 R13, PT, PT, R16, R13, RZ ;  /* 0x0000000d100d7210 */ /* 0x000fe20007ffe0ff */
[----:B-1----:R-:W-:-:S04]  /*3150*/  FFMA R26, R15, R17, 1 ;  /* 0x3f8000000f1a7423 */ /* 0x002fc80000000011 */
[----:B------:R-:W-:-:S04]  /*3160*/  FFMA R15, R15, R26, R15 ;  /* 0x0000001a0f0f7223 */ /* 0x000fc8000000000f */
[----:B------:R-:W-:-:S04]  /*3170*/  FFMA R4, R3, R15, RZ ;  /* 0x0000000f03047223 */ /* 0x000fc800000000ff */
[----:B------:R-:W-:-:S04]  /*3180*/  FFMA R26, R17, R4, R3 ;  /* 0x00000004111a7223 */ /* 0x000fc80000000003 */
[----:B------:R-:W-:-:S04]  /*3190*/  FFMA R4, R15, R26, R4 ;  /* 0x0000001a0f047223 */ /* 0x000fc80000000004 */
[----:B------:R-:W-:-:S04]  /*31a0*/  FFMA R17, R17, R4, R3 ;  /* 0x0000000411117223 */ /* 0x000fc80000000003 */
[----:B------:R-:W-:-:S05]  /*31b0*/  FFMA R3, R15, R17, R4 ;  /* 0x000000110f037223 */ /* 0x000fca0000000004 */
[----:B------:R-:W-:-:S04]  /*31c0*/  SHF.R.U32.HI R12, RZ, 0x17, R3 ;  /* 0x00000017ff0c7819 */ /* 0x000fc80000011603 */
[----:B------:R-:W-:-:S04]  /*31d0*/  LOP3.LUT R12, R12, 0xff, RZ, 0xc0, !PT ;  /* 0x000000ff0c0c7812 */ /* 0x000fc800078ec0ff */
[----:B------:R-:W-:-:S04]  /*31e0*/  IADD3 R12, PT, PT, R12, R13, RZ ;  /* 0x0000000d0c0c7210 */ /* 0x000fc80007ffe0ff */
[----:B------:R-:W-:-:S04]  /*31f0*/  IADD3 R16, PT, PT, R12, -0x1, RZ ;  /* 0xffffffff0c107810 */ /* 0x000fc80007ffe0ff */
[----:B------:R-:W-:-:S13]  /*3200*/  ISETP.GE.U32.AND P1, PT, R16, 0xfe, PT ;  /* 0x000000fe1000780c */ /* 0x000fda0003f26070 */
[----:B------:R-:W-:Y:S05]  /*3210*/  @!P1 BRA `(.L_x_36) ;  /* 0x0000000000809947 */ /* 0x000fea0003800000 */
[----:B------:R-:W-:-:S13]  /*3220*/  ISETP.GT.AND P1, PT, R12, 0xfe, PT ;  /* 0x000000fe0c00780c */ /* 0x000fda0003f24270 */
[----:B------:R-:W-:Y:S05]  /*3230*/  @P1 BRA `(.L_x_37) ;  /* 0x00000000006c1947 */ /* 0x000fea0003800000 */
[----:B------:R-:W-:-:S13]  /*3240*/  ISETP.GE.AND P1, PT, R12, 0x1, PT ;  /* 0x000000010c00780c */ /* 0x000fda0003f26270 */
[----:B------:R-:W-:Y:S05]  /*3250*/  @P1 BRA `(.L_x_38) ;  /* 0x0000000000741947 */ /* 0x000fea0003800000 */
[----:B------:R-:W-:Y:S02]  /*3260*/  ISETP.GE.AND P1, PT, R12, -0x18, PT ;  /* 0xffffffe80c00780c */ /* 0x000fe40003f26270 */
[----:B------:R-:W-:-:S11]  /*3270*/  LOP3.LUT R3, R3, 0x80000000, RZ, 0xc0, !PT ;  /* 0x8000000003037812 */ /* 0x000fd600078ec0ff */
[----:B------:R-:W-:Y:S05]  /*3280*/  @!P1 BRA `(.L_x_38) ;  /* 0x0000000000689947 */ /* 0x000fea0003800000 */
[CCC-:B------:R-:W-:Y:S01]  /*3290*/  FFMA.RZ R16, R15.reuse, R17.reuse, R4.reuse ;  /* 0x000000110f107223 */ /* 0x1c0fe2000000c004 */
[CCC-:B------:R-:W-:Y:S01]  /*32a0*/  FFMA.RP R13, R15.reuse, R17.reuse, R4.reuse ;  /* 0x000000110f0d7223 */ /* 0x1c0fe20000008004 */
[----:B------:R-:W-:Y:S01]  /*32b0*/  FFMA.RM R4, R15, R17, R4 ;  /* 0x000000110f047223 */ /* 0x000fe20000004004 */
[----:B------:R-:W-:Y:S02]  /*32c0*/  IADD3 R15, PT, PT, R12, 0x20, RZ ;  /* 0x000000200c0f7810 */ /* 0x000fe40007ffe0ff */
[----:B------:R-:W-:Y:S02]  /*32d0*/  LOP3.LUT R16, R16, 0x7fffff, RZ, 0xc0, !PT ;  /* 0x007fffff10107812 */ /* 0x000fe400078ec0ff */
[----:B------:R-:W-:Y:S02]  /*32e0*/  ISETP.NE.AND P3, PT, R12, RZ, PT ;  /* 0x000000ff0c00720c */ /* 0x000fe40003f65270 */
[----:B------:R-:W-:Y:S02]  /*32f0*/  LOP3.LUT R16, R16, 0x800000, RZ, 0xfc, !PT ;  /* 0x0080000010107812 */ /* 0x000fe400078efcff */
[----:B------:R-:W-:-:S02]  /*3300*/  ISETP.NE.AND P2, PT, R12, RZ, PT ;  /* 0x000000ff0c00720c */ /* 0x000fc40003f45270 */
[----:B------:R-:W-:Y:S02]  /*3310*/  IADD3 R12, PT, PT, -R12, RZ, RZ ;  /* 0x000000ff0c0c7210 */ /* 0x000fe40007ffe1ff */
[----:B------:R-:W-:Y:S02]  /*3320*/  SHF.L.U32 R15, R16, R15, RZ ;  /* 0x0000000f100f7219 */ /* 0x000fe400000006ff */
[----:B------:R-:W-:Y:S02]  /*3330*/  FSETP.NEU.FTZ.AND P1, PT, R13, R4, PT ;  /* 0x000000040d00720b */ /* 0x000fe40003f3d000 */
[----:B------:R-:W-:Y:S02]  /*3340*/  SEL R12, R12, RZ, P3 ;  /* 0x000000ff0c0c7207 */ /* 0x000fe40001800000 */
[----:B------:R-:W-:Y:S02]  /*3350*/  ISETP.NE.AND P2, PT, R15, RZ, P2 ;  /* 0x000000ff0f00720c */ /* 0x000fe40001745270 */
[----:B------:R-:W-:-:S02]  /*3360*/  SHF.R.U32.HI R16, RZ, R12, R16 ;  /* 0x0000000cff107219 */ /* 0x000fc40000011610 */
[----:B------:R-:W-:Y:S02]  /*3370*/  PLOP3.LUT P1, PT, P1, P2, PT, 0xf8, 0x8f ;  /* 0x00000000008f781c */ /* 0x000fe40000f25f70 */
[----:B------:R-:W-:Y:S02]  /*3380*/  SHF.R.U32.HI R4, RZ, 0x1, R16 ;  /* 0x00000001ff047819 */ /* 0x000fe40000011610 */
[----:B------:R-:W-:-:S04]  /*3390*/  SEL R12, RZ, 0x1, !P1 ;  /* 0x00000001ff0c7807 */ /* 0x000fc80004800000 */
[----:B------:R-:W-:-:S04]  /*33a0*/  LOP3.LUT R12, R12, 0x1, R4, 0xf8, !PT ;  /* 0x000000010c0c7812 */ /* 0x000fc800078ef804 */
[----:B------:R-:W-:-:S04]  /*33b0*/  LOP3.LUT R12, R12, R16, RZ, 0xc0, !PT ;  /* 0x000000100c0c7212 */ /* 0x000fc800078ec0ff */
[----:B------:R-:W-:-:S04]  /*33c0*/  IADD3 R12, PT, PT, R4, R12, RZ ;  /* 0x0000000c040c7210 */ /* 0x000fc80007ffe0ff */
[----:B------:R-:W-:Y:S01]  /*33d0*/  LOP3.LUT R3, R12, R3, RZ, 0xfc, !PT ;  /* 0x000000030c037212 */ /* 0x000fe200078efcff */
[----:B------:R-:W-:Y:S06]  /*33e0*/  BRA `(.L_x_38) ;  /* 0x0000000000107947 */ /* 0x000fec0003800000 */
.L_x_37:
[----:B------:R-:W-:-:S04]  /*33f0*/  LOP3.LUT R3, R3, 0x80000000, RZ, 0xc0, !PT ;  /* 0x8000000003037812 */ /* 0x000fc800078ec0ff */
[----:B------:R-:W-:Y:S01]  /*3400*/  LOP3.LUT R3, R3, 0x7f800000, RZ, 0xfc, !PT ;  /* 0x7f80000003037812 */ /* 0x000fe200078efcff */
[----:B------:R-:W-:Y:S06]  /*3410*/  BRA `(.L_x_38) ;  /* 0x0000000000047947 */ /* 0x000fec0003800000 */
.L_x_36:
[----:B------:R-:W-:-:S07]  /*3420*/  LEA R3, R13, R3, 0x17 ;  /* 0x000000030d037211 */ /* 0x000fce00078eb8ff */
.L_x_38:
[----:B------:R-:W-:Y:S05]  /*3430*/  BSYNC.RECONVERGENT B5 ;  /* 0x0000000000057941 */ /* 0x000fea0003800200 */
.L_x_35:
[----:B------:R-:W-:Y:S05]  /*3440*/  BRA `(.L_x_39) ;  /* 0x0000000000207947 */ /* 0x000fea0003800000 */
.L_x_34:
[----:B------:R-:W-:-:S04]  /*3450*/  LOP3.LUT R3, R3, 0x80000000, R4, 0x48, !PT ;  /* 0x8000000003037812 */ /* 0x000fc800078e4804 */
[----:B------:R-:W-:Y:S01]  /*3460*/  LOP3.LUT R3, R3, 0x7f800000, RZ, 0xfc, !PT ;  /* 0x7f80000003037812 */ /* 0x000fe200078efcff */
[----:B------:R-:W-:Y:S06]  /*3470*/  BRA `(.L_x_39) ;  /* 0x0000000000147947 */ /* 0x000fec0003800000 */
.L_x_33:
[----:B------:R-:W-:Y:S01]  /*3480*/  LOP3.LUT R3, R3, 0x80000000, R4, 0x48, !PT ;  /* 0x8000000003037812 */ /* 0x000fe200078e4804 */
[----:B------:R-:W-:Y:S06]  /*3490*/  BRA `(.L_x_39) ;  /* 0x00000000000c7947 */ /* 0x000fec0003800000 */
.L_x_32:
[----:B------:R-:W0:Y:S01]  /*34a0*/  MUFU.RSQ R3, -QNAN ;  /* 0xffc0000000037908 */ /* 0x000e220000001400 */
[----:B------:R-:W-:Y:S05]  /*34b0*/  BRA `(.L_x_39) ;  /* 0x0000000000047947 */ /* 0x000fea0003800000 */
.L_x_31:
[----:B------:R-:W-:-:S07]  /*34c0*/  FADD.FTZ R3, R4, R3 ;  /* 0x0000000304037221 */ /* 0x000fce0000010000 */
.L_x_39:
[----:B------:R-:W-:Y:S05]  /*34d0*/  BSYNC.RECONVERGENT B4 ;  /* 0x0000000000047941 */ /* 0x000fea0003800200 */
.L_x_29:
[----:B------:R-:W-:Y:S01]  /*34e0*/  MOV R4, R5 ;  /* 0x0000000500047202 */ /* 0x000fe20000000f00 */
[----:B------:R-:W-:-:S04]  /*34f0*/  HFMA2 R5, -RZ, RZ, 0, 0 ;  /* 0x00000000ff057431 */ /* 0x000fc800000001ff */
[----:B0-----:R-:W-:Y:S05]  /*3500*/  RET.REL.NODEC R4 `(_Z7pairHMMiPcP7NUM_ADDPfS2_S2_S2_) ;  /* 0xffffffc804bc7950 */ /* 0x001fea0003c3ffff */
.L_x_40:
[----:B------:R-:W-:-:S00]  /*3510*/  BRA `(.L_x_40) ;  /* 0xfffffffc00fc7947 */ /* 0x000fc0000383ffff */
[----:B------:R-:W-:-:S00]  /*3520*/  NOP ;  /* 0x0000000000007918 */ /* 0x000fc00000000000 */
        /* <DEDUP_REMOVED lines=13> */
.L_x_41:


//--------------------- .nv.shared._Z7pairHMMiPcP7NUM_ADDPfS2_S2_S2_ --------------------------
	.section	.nv.shared._Z7pairHMMiPcP7NUM_ADDPfS2_S2_S2_,"aw",@nobits
	.sectionflags	@""
	.align	4
.nv.shared._Z7pairHMMiPcP7NUM_ADDPfS2_S2_S2_:
	.zero		5120


//--------------------- .nv.shared.reserved.0     --------------------------
	.section	.nv.shared.reserved.0,"aw",@nobits
	.weak		__nv_reservedSMEM_offset_0_alias
	.size		__nv_reservedSMEM_offset_0_alias, 0, 64
	.other		__nv_reservedSMEM_offset_0_alias,@"STO_CUDA_RESERVED_SHARED STV_DEFAULT"
__nv_reservedSMEM_offset_0_alias:
	.zero		0
	.zero		64


//--------------------- .nv.constant0._Z7pairHMMiPcP7NUM_ADDPfS2_S2_S2_ --------------------------
	.section	.nv.constant0._Z7pairHMMiPcP7NUM_ADDPfS2_S2_S2_,"a",@progbits
	.sectionflags	@""
	.align	4
.nv.constant0._Z7pairHMMiPcP7NUM_ADDPfS2_S2_S2_:
	.zero		952


//--------------------- SYMBOLS --------------------------

	.type		.nv.reservedSmem.offset0,@object
	.size		.nv.reservedSmem.offset0,0x4
	.type		.nv.reservedSmem.cap,@object
	.size		.nv.reservedSmem.cap,0x4
